	.target	sm_90a

	.elftype	@"ET_EXEC"


//--------------------- .note.nv.tkinfo           --------------------------
	.section	.note.nv.tkinfo,"",@"SHT_NOTE"
	.sectionflags	@"SHF_NOTE_NV_TKINFO"
	.tkinfo
        /*0018*/ 	.word	0x00000002
        /*0030*/ 	.string	""
        /*0030*/ 	.string	"ptxas"
        /*0030*/ 	.string	"Cuda compilation tools, release 13.0, V13.0.88"
        /*0030*/ 	.string	"Build cuda_13.0.r13.0/compiler.36424714_0"
        /*0030*/ 	.string	"-arch sm_90a -m 64 "



//--------------------- .note.nv.cuinfo           --------------------------
	.section	.note.nv.cuinfo,"",@"SHT_NOTE"
	.sectionflags	@"SHF_NOTE_NV_CUINFO"
        /*0018*/ 	.short	0x0002
        /*001a*/ 	.short	0x005a
        /*001c*/ 	.short	0x0082
	.zero		2


//--------------------- .nv.info                  --------------------------
	.section	.nv.info,"",@"SHT_CUDA_INFO"
	.align	4


	//----- nvinfo : EIATTR_REGCOUNT
	.align		4
        /*0000*/ 	.byte	0x04, 0x2f
        /*0002*/ 	.short	(.L_15 - .L_14)
	.align		4
.L_14:
        /*0004*/ 	.word	index@(_ZN7cutlass13device_kernelINS_4gemm6kernel13GemmUniversalIN4cute5tupleIJiiiiEEENS1_10collective13CollectiveMmaINS1_34MainloopSm90TmaGmmaWarpSpecializedILi7ENS5_IJNS4_1CILi1EEENSA_ILi2EEESB_EEENS1_35KernelTmaWarpSpecializedCooperativeEEENS5_IJNSA_ILi128EEESG_NSA_ILi64EEEEEENS_6half_tENS5_IJSB_llEEESJ_SK_NS4_8TiledMMAINS4_8MMA_AtomIJNS4_4SM904GMMA26MMA_64x128x16_F32F16F16_SSILNSO_5MajorE1ELSQ_1ELNSO_7ScaleInE1ELSR_1EEEEEENS4_6LayoutINS5_IJSC_SB_SB_EEENS5_IJSB_NSA_ILi0EEESW_EEEEENS5_IJNS4_10UnderscoreESZ_SZ_EEEEENS4_23SM90_TMA_LOAD_MULTICASTENS4_14ComposedLayoutINS4_7SwizzleILi3ELi4ELi3EEENS4_18smem_ptr_flag_bitsILi16EEENSU_INS5_IJSH_NSA_ILi8EEEEEENS5_IJSB_SH_EEEEEEEvNS4_8identityENS4_13SM90_TMA_LOADES1C_vS1D_EENS_8epilogue10collective6detail29Sm90TmaWarpSpecializedAdapterINS1H_15DefaultEpilogueISJ_NS5_IJlSB_lEEES1L_NS1G_6thread17LinearCombinationISJ_Li1EffLNS1M_9ScaleType4KindE0ELNS_15FloatRoundStyleE2ESJ_EENS1_15EpilogueDefaultEEEEEvvEEEEvNT_6ParamsE)
        /*0008*/ 	.word	0x000000a8


	//----- nvinfo : EIATTR_FRAME_SIZE
	.align		4
.L_15:
        /*000c*/ 	.byte	0x04, 0x11
        /*000e*/ 	.short	(.L_17 - .L_16)
	.align		4
.L_16:
        /*0010*/ 	.word	index@(_ZN7cutlass13device_kernelINS_4gemm6kernel13GemmUniversalIN4cute5tupleIJiiiiEEENS1_10collective13CollectiveMmaINS1_34MainloopSm90TmaGmmaWarpSpecializedILi7ENS5_IJNS4_1CILi1EEENSA_ILi2EEESB_EEENS1_35KernelTmaWarpSpecializedCooperativeEEENS5_IJNSA_ILi128EEESG_NSA_ILi64EEEEEENS_6half_tENS5_IJSB_llEEESJ_SK_NS4_8TiledMMAINS4_8MMA_AtomIJNS4_4SM904GMMA26MMA_64x128x16_F32F16F16_SSILNSO_5MajorE1ELSQ_1ELNSO_7ScaleInE1ELSR_1EEEEEENS4_6LayoutINS5_IJSC_SB_SB_EEENS5_IJSB_NSA_ILi0EEESW_EEEEENS5_IJNS4_10UnderscoreESZ_SZ_EEEEENS4_23SM90_TMA_LOAD_MULTICASTENS4_14ComposedLayoutINS4_7SwizzleILi3ELi4ELi3EEENS4_18smem_ptr_flag_bitsILi16EEENSU_INS5_IJSH_NSA_ILi8EEEEEENS5_IJSB_SH_EEEEEEEvNS4_8identityENS4_13SM90_TMA_LOADES1C_vS1D_EENS_8epilogue10collective6detail29Sm90TmaWarpSpecializedAdapterINS1H_15DefaultEpilogueISJ_NS5_IJlSB_lEEES1L_NS1G_6thread17LinearCombinationISJ_Li1EffLNS1M_9ScaleType4KindE0ELNS_15FloatRoundStyleE2ESJ_EENS1_15EpilogueDefaultEEEEEvvEEEEvNT_6ParamsE)
        /*0014*/ 	.word	0x00000000


	//----- nvinfo : EIATTR_MIN_STACK_SIZE
	.align		4
.L_17:
        /*0018*/ 	.byte	0x04, 0x12
        /*001a*/ 	.short	(.L_19 - .L_18)
	.align		4
.L_18:
        /*001c*/ 	.word	index@(_ZN7cutlass13device_kernelINS_4gemm6kernel13GemmUniversalIN4cute5tupleIJiiiiEEENS1_10collective13CollectiveMmaINS1_34MainloopSm90TmaGmmaWarpSpecializedILi7ENS5_IJNS4_1CILi1EEENSA_ILi2EEESB_EEENS1_35KernelTmaWarpSpecializedCooperativeEEENS5_IJNSA_ILi128EEESG_NSA_ILi64EEEEEENS_6half_tENS5_IJSB_llEEESJ_SK_NS4_8TiledMMAINS4_8MMA_AtomIJNS4_4SM904GMMA26MMA_64x128x16_F32F16F16_SSILNSO_5MajorE1ELSQ_1ELNSO_7ScaleInE1ELSR_1EEEEEENS4_6LayoutINS5_IJSC_SB_SB_EEENS5_IJSB_NSA_ILi0EEESW_EEEEENS5_IJNS4_10UnderscoreESZ_SZ_EEEEENS4_23SM90_TMA_LOAD_MULTICASTENS4_14ComposedLayoutINS4_7SwizzleILi3ELi4ELi3EEENS4_18smem_ptr_flag_bitsILi16EEENSU_INS5_IJSH_NSA_ILi8EEEEEENS5_IJSB_SH_EEEEEEEvNS4_8identityENS4_13SM90_TMA_LOADES1C_vS1D_EENS_8epilogue10collective6detail29Sm90TmaWarpSpecializedAdapterINS1H_15DefaultEpilogueISJ_NS5_IJlSB_lEEES1L_NS1G_6thread17LinearCombinationISJ_Li1EffLNS1M_9ScaleType4KindE0ELNS_15FloatRoundStyleE2ESJ_EENS1_15EpilogueDefaultEEEEEvvEEEEvNT_6ParamsE)
        /*0020*/ 	.word	0x00000000
.L_19:


//--------------------- .nv.compat                --------------------------
	.section	.nv.compat,"",@"SHT_CUDA_COMPAT_INFO"
	.align	4
        /*0000*/ 	.byte	0x02, 0x09, 0x01, 0x00, 0x02, 0x02, 0x04, 0x00, 0x02, 0x05, 0x05, 0x00, 0x03, 0x07, 0x01, 0x01
        /*0010*/ 	.byte	0x02, 0x03, 0x01, 0x00, 0x02, 0x06, 0x01, 0x00, 0x04, 0x0b, 0x08, 0x00, 0x00, 0x00, 0x00, 0x00
        /*0020*/ 	.byte	0x00, 0x00, 0x00, 0x00


//--------------------- .nv.info._ZN7cutlass13device_kernelINS_4gemm6kernel13GemmUniversalIN4cute5tupleIJiiiiEEENS1_10collective13CollectiveMmaINS1_34MainloopSm90TmaGmmaWarpSpecializedILi7ENS5_IJNS4_1CILi1EEENSA_ILi2EEESB_EEENS1_35KernelTmaWarpSpecializedCooperativeEEENS5_IJNSA_ILi128EEESG_NSA_ILi64EEEEEENS_6half_tENS5_IJSB_llEEESJ_SK_NS4_8TiledMMAINS4_8MMA_AtomIJNS4_4SM904GMMA26MMA_64x128x16_F32F16F16_SSILNSO_5MajorE1ELSQ_1ELNSO_7ScaleInE1ELSR_1EEEEEENS4_6LayoutINS5_IJSC_SB_SB_EEENS5_IJSB_NSA_ILi0EEESW_EEEEENS5_IJNS4_10UnderscoreESZ_SZ_EEEEENS4_23SM90_TMA_LOAD_MULTICASTENS4_14ComposedLayoutINS4_7SwizzleILi3ELi4ELi3EEENS4_18smem_ptr_flag_bitsILi16EEENSU_INS5_IJSH_NSA_ILi8EEEEEENS5_IJSB_SH_EEEEEEEvNS4_8identityENS4_13SM90_TMA_LOADES1C_vS1D_EENS_8epilogue10collective6detail29Sm90TmaWarpSpecializedAdapterINS1H_15DefaultEpilogueISJ_NS5_IJlSB_lEEES1L_NS1G_6thread17LinearCombinationISJ_Li1EffLNS1M_9ScaleType4KindE0ELNS_15FloatRoundStyleE2ESJ_EENS1_15EpilogueDefaultEEEEEvvEEEEvNT_6ParamsE --------------------------
	.section	.nv.info._ZN7cutlass13device_kernelINS_4gemm6kernel13GemmUniversalIN4cute5tupleIJiiiiEEENS1_10collective13CollectiveMmaINS1_34MainloopSm90TmaGmmaWarpSpecializedILi7ENS5_IJNS4_1CILi1EEENSA_ILi2EEESB_EEENS1_35KernelTmaWarpSpecializedCooperativeEEENS5_IJNSA_ILi128EEESG_NSA_ILi64EEEEEENS_6half_tENS5_IJSB_llEEESJ_SK_NS4_8TiledMMAINS4_8MMA_AtomIJNS4_4SM904GMMA26MMA_64x128x16_F32F16F16_SSILNSO_5MajorE1ELSQ_1ELNSO_7ScaleInE1ELSR_1EEEEEENS4_6LayoutINS5_IJSC_SB_SB_EEENS5_IJSB_NSA_ILi0EEESW_EEEEENS5_IJNS4_10UnderscoreESZ_SZ_EEEEENS4_23SM90_TMA_LOAD_MULTICASTENS4_14ComposedLayoutINS4_7SwizzleILi3ELi4ELi3EEENS4_18smem_ptr_flag_bitsILi16EEENSU_INS5_IJSH_NSA_ILi8EEEEEENS5_IJSB_SH_EEEEEEEvNS4_8identityENS4_13SM90_TMA_LOADES1C_vS1D_EENS_8epilogue10collective6detail29Sm90TmaWarpSpecializedAdapterINS1H_15DefaultEpilogueISJ_NS5_IJlSB_lEEES1L_NS1G_6thread17LinearCombinationISJ_Li1EffLNS1M_9ScaleType4KindE0ELNS_15FloatRoundStyleE2ESJ_EENS1_15EpilogueDefaultEEEEEvvEEEEvNT_6ParamsE,"",@"SHT_CUDA_INFO"
	.sectionflags	@""
	.align	4


	//----- nvinfo : EIATTR_CUDA_API_VERSION
	.align		4
        /*0000*/ 	.byte	0x04, 0x37
        /*0002*/ 	.short	(.L_21 - .L_20)
.L_20:
        /*0004*/ 	.word	0x00000082


	//----- nvinfo : EIATTR_KPARAM_INFO
	.align		4
.L_21:
        /*0008*/ 	.byte	0x04, 0x17
        /*000a*/ 	.short	(.L_23 - .L_22)
.L_22:
        /*000c*/ 	.word	0x00000000
        /*0010*/ 	.short	0x0000
        /*0012*/ 	.short	0x0070
        /*0014*/ 	.byte	0x00, 0xf0, 0x01, 0x10


	//----- nvinfo : EIATTR_SPARSE_MMA_MASK
	.align		4
.L_23:
        /*0018*/ 	.byte	0x03, 0x50
        /*001a*/ 	.short	0x0000


	//----- nvinfo : EIATTR_MAXREG_COUNT
	.align		4
        /*001c*/ 	.byte	0x03, 0x1b
        /*001e*/ 	.short	0x00a8


	//----- nvinfo : EIATTR_NUM_BARRIERS
	.align		4
        /*0020*/ 	.byte	0x02, 0x4c
        /*0022*/ 	.byte	0x01
	.zero		1


	//----- nvinfo : EIATTR_EXTERNS
	.align		4
        /*0024*/ 	.byte	0x04, 0x0f
        /*0026*/ 	.short	(.L_25 - .L_24)


	//   ....[0]....
	.align		4
.L_24:
        /*0028*/ 	.word	index@(__assertfail)


	//----- nvinfo : EIATTR_MERCURY_ISA_VERSION
	.align		4
.L_25:
        /*002c*/ 	.byte	0x03, 0x5f
        /*002e*/ 	.short	0x0101


	//----- nvinfo : EIATTR_INT_WARP_WIDE_INSTR_OFFSETS
	.align		4
        /*0030*/ 	.byte	0x04, 0x31
        /*0032*/ 	.short	(.L_27 - .L_26)


	//   ....[0]....
.L_26:
        /*0034*/ 	.word	0x000004b0


	//   ....[1]....
        /*0038*/ 	.word	0x000004d0


	//   ....[2]....
        /*003c*/ 	.word	0x00000680


	//----- nvinfo : EIATTR_COOP_GROUP_MASK_REGIDS
	.align		4
.L_27:
        /*0040*/ 	.byte	0x04, 0x29
        /*0042*/ 	.short	(.L_29 - .L_28)


	//   ....[0]....
.L_28:
        /*0044*/ 	.word	0xffffffff


	//   ....[1]....
        /*0048*/ 	.word	0xffffffff


	//   ....[2]....
        /*004c*/ 	.word	0xffffffff


	//   ....[3]....
        /*0050*/ 	.word	0xffffffff


	//   ....[4]....
        /*0054*/ 	.word	0xffffffff


	//   ....[5]....
        /*0058*/ 	.word	0xffffffff


	//----- nvinfo : EIATTR_COOP_GROUP_INSTR_OFFSETS
	.align		4
.L_29:
        /*005c*/ 	.byte	0x04, 0x28
        /*005e*/ 	.short	(.L_31 - .L_30)


	//   ....[0]....
.L_30:
        /*0060*/ 	.word	0x00000060


	//   ....[1]....
        /*0064*/ 	.word	0x00000070


	//   ....[2]....
        /*0068*/ 	.word	0x00000130


	//   ....[3]....
        /*006c*/ 	.word	0x00000320


	//   ....[4]....
        /*0070*/ 	.word	0x000007f0


	//   ....[5]....
        /*0074*/ 	.word	0x00001470


	//----- nvinfo : EIATTR_REG_RECONFIG
	.align		4
.L_31:
        /*0078*/ 	.byte	0x01, 0x54
	.zero		2


	//----- nvinfo : EIATTR_SYSCALL_OFFSETS
	.align		4
        /*007c*/ 	.byte	0x04, 0x46
        /*007e*/ 	.short	(.L_33 - .L_32)


	//   ....[0]....
.L_32:
        /*0080*/ 	.word	0x00001650


	//----- nvinfo : EIATTR_MBARRIER_INSTR_OFFSETS
	.align		4
.L_33:
        /*0084*/ 	.byte	0x04, 0x39
        /*0086*/ 	.short	(.L_35 - .L_34)


	//   ....[0]....
.L_34:
        /*0088*/ 	.word	0x00000230
        /*008c*/ 	.word	0x000000ff
        /*0090*/ 	.word	0x00000000
        /*0094*/ 	.short	0x0100
        /*0096*/ 	.byte	0x08
	.zero		1


	//   ....[1]....
        /*0098*/ 	.word	0x00000240
        /*009c*/ 	.word	0x000000ff
        /*00a0*/ 	.word	0x00000038
        /*00a4*/ 	.short	0x0100
        /*00a6*/ 	.byte	0x08
	.zero		1


	//   ....[2]....
        /*00a8*/ 	.word	0x00000250
        /*00ac*/ 	.word	0x000000ff
        /*00b0*/ 	.word	0x00000008
        /*00b4*/ 	.short	0x0100
        /*00b6*/ 	.byte	0x08
	.zero		1


	//   ....[3]....
        /*00b8*/ 	.word	0x00000260
        /*00bc*/ 	.word	0x000000ff
        /*00c0*/ 	.word	0x00000040
        /*00c4*/ 	.short	0x0100
        /*00c6*/ 	.byte	0x08
	.zero		1


	//   ....[4]....
        /*00c8*/ 	.word	0x00000270
        /*00cc*/ 	.word	0x000000ff
        /*00d0*/ 	.word	0x00000010
        /*00d4*/ 	.short	0x0100
        /*00d6*/ 	.byte	0x08
	.zero		1


	//   ....[5]....
        /*00d8*/ 	.word	0x00000280
        /*00dc*/ 	.word	0x000000ff
        /*00e0*/ 	.word	0x00000048
        /*00e4*/ 	.short	0x0100
        /*00e6*/ 	.byte	0x08
	.zero		1


	//   ....[6]....
        /*00e8*/ 	.word	0x00000290
        /*00ec*/ 	.word	0x000000ff
        /*00f0*/ 	.word	0x00000018
        /*00f4*/ 	.short	0x0100
        /*00f6*/ 	.byte	0x08
	.zero		1


	//   ....[7]....
        /*00f8*/ 	.word	0x000002a0
        /*00fc*/ 	.word	0x000000ff
        /*0100*/ 	.word	0x00000050
        /*0104*/ 	.short	0x0100
        /*0106*/ 	.byte	0x08
	.zero		1


	//   ....[8]....
        /*0108*/ 	.word	0x000002b0
        /*010c*/ 	.word	0x000000ff
        /*0110*/ 	.word	0x00000020
        /*0114*/ 	.short	0x0100
        /*0116*/ 	.byte	0x08
	.zero		1


	//   ....[9]....
        /*0118*/ 	.word	0x000002c0
        /*011c*/ 	.word	0x000000ff
        /*0120*/ 	.word	0x00000058
        /*0124*/ 	.short	0x0100
        /*0126*/ 	.byte	0x08
	.zero		1


	//   ....[10]....
        /*0128*/ 	.word	0x000002d0
        /*012c*/ 	.word	0x000000ff
        /*0130*/ 	.word	0x00000028
        /*0134*/ 	.short	0x0100
        /*0136*/ 	.byte	0x08
	.zero		1


	//   ....[11]....
        /*0138*/ 	.word	0x000002e0
        /*013c*/ 	.word	0x000000ff
        /*0140*/ 	.word	0x00000060
        /*0144*/ 	.short	0x0100
        /*0146*/ 	.byte	0x08
	.zero		1


	//   ....[12]....
        /*0148*/ 	.word	0x000002f0
        /*014c*/ 	.word	0x000000ff
        /*0150*/ 	.word	0x00000030
        /*0154*/ 	.short	0x0100
        /*0156*/ 	.byte	0x08
	.zero		1


	//   ....[13]....
        /*0158*/ 	.word	0x00000300
        /*015c*/ 	.word	0x000000ff
        /*0160*/ 	.word	0x00000068
        /*0164*/ 	.short	0x0100
        /*0166*/ 	.byte	0x08
	.zero		1


	//   ....[14]....
        /*0168*/ 	.word	0x00000710
        /*016c*/ 	.word	0x000000ff
        /*0170*/ 	.word	0x00000080
        /*0174*/ 	.short	0x0100
        /*0176*/ 	.byte	0x06
	.zero		1


	//   ....[15]....
        /*0178*/ 	.word	0x000007a0
        /*017c*/ 	.word	0x000000ff
        /*0180*/ 	.word	0x00000088
        /*0184*/ 	.short	0x0100
        /*0186*/ 	.byte	0x06
	.zero		1


	//   ....[16]....
        /*0188*/ 	.word	0x00001710
        /*018c*/ 	.word	0x00000003
        /*0190*/ 	.word	0x00000000
        /*0194*/ 	.short	0x010a
        /*0196*/ 	.byte	0x3f
	.zero		1


	//   ....[17]....
        /*0198*/ 	.word	0x00001770
        /*019c*/ 	.word	0x00000003
        /*01a0*/ 	.word	0x00000000
        /*01a4*/ 	.short	0x010a
        /*01a6*/ 	.byte	0x3f
	.zero		1


	//   ....[18]....
        /*01a8*/ 	.word	0x00001af0
        /*01ac*/ 	.word	0x00000005
        /*01b0*/ 	.word	0x00000000
        /*01b4*/ 	.short	0x010a
        /*01b6*/ 	.byte	0x3f
	.zero		1


	//   ....[19]....
        /*01b8*/ 	.word	0x00001b30
        /*01bc*/ 	.word	0x00000005
        /*01c0*/ 	.word	0x00000000
        /*01c4*/ 	.short	0x010a
        /*01c6*/ 	.byte	0x3f
	.zero		1


	//   ....[20]....
        /*01c8*/ 	.word	0x00001d90
        /*01cc*/ 	.word	0x00000004
        /*01d0*/ 	.word	0x00000000
        /*01d4*/ 	.short	0x0101
        /*01d6*/ 	.byte	0x3f
	.zero		1


	//   ....[21]....
        /*01d8*/ 	.word	0x00001fb0
        /*01dc*/ 	.word	0x00000000
        /*01e0*/ 	.word	0x00000000
        /*01e4*/ 	.short	0x0101
        /*01e6*/ 	.byte	0x3f
	.zero		1


	//   ....[22]....
        /*01e8*/ 	.word	0x000070d0
        /*01ec*/ 	.word	0x00000016
        /*01f0*/ 	.word	0x00000038
        /*01f4*/ 	.short	0x010a
        /*01f6*/ 	.byte	0x3f
	.zero		1


	//   ....[23]....
        /*01f8*/ 	.word	0x000075a0
        /*01fc*/ 	.word	0x00000006
        /*0200*/ 	.word	0x00000088
        /*0204*/ 	.short	0x0101
        /*0206*/ 	.byte	0x3f
	.zero		1


	//   ....[24]....
        /*0208*/ 	.word	0x00007c90
        /*020c*/ 	.word	0x00000007
        /*0210*/ 	.word	0x00000000
        /*0214*/ 	.short	0x010a
        /*0216*/ 	.byte	0x3f
	.zero		1


	//   ....[25]....
        /*0218*/ 	.word	0x00007d10
        /*021c*/ 	.word	0x00000008
        /*0220*/ 	.word	0x00000000
        /*0224*/ 	.short	0x010a
        /*0226*/ 	.byte	0x3f
	.zero		1


	//   ....[26]....
        /*0228*/ 	.word	0x00007da0
        /*022c*/ 	.word	0x00000009
        /*0230*/ 	.word	0x00000000
        /*0234*/ 	.short	0x010a
        /*0236*/ 	.byte	0x3f
	.zero		1


	//   ....[27]....
        /*0238*/ 	.word	0x00007e30
        /*023c*/ 	.word	0x00000008
        /*0240*/ 	.word	0x00000000
        /*0244*/ 	.short	0x010a
        /*0246*/ 	.byte	0x3f
	.zero		1


	//   ....[28]....
        /*0248*/ 	.word	0x00007ec0
        /*024c*/ 	.word	0x00000009
        /*0250*/ 	.word	0x00000000
        /*0254*/ 	.short	0x010a
        /*0256*/ 	.byte	0x3f
	.zero		1


	//   ....[29]....
        /*0258*/ 	.word	0x00007f50
        /*025c*/ 	.word	0x00000006
        /*0260*/ 	.word	0x00000000
        /*0264*/ 	.short	0x010a
        /*0266*/ 	.byte	0x3f
	.zero		1


	//   ....[30]....
        /*0268*/ 	.word	0x00007fe0
        /*026c*/ 	.word	0x00000003
        /*0270*/ 	.word	0x00000000
        /*0274*/ 	.short	0x010a
        /*0276*/ 	.byte	0x3f
	.zero		1


	//   ....[31]....
        /*0278*/ 	.word	0x00008040
        /*027c*/ 	.word	0x00000003
        /*0280*/ 	.word	0x00000000
        /*0284*/ 	.short	0x010a
        /*0286*/ 	.byte	0x3f
	.zero		1


	//   ....[32]....
        /*0288*/ 	.word	0x00008090
        /*028c*/ 	.word	0x00000005
        /*0290*/ 	.word	0x00000000
        /*0294*/ 	.short	0x010a
        /*0296*/ 	.byte	0x3f
	.zero		1


	//   ....[33]....
        /*0298*/ 	.word	0x00008160
        /*029c*/ 	.word	0x00000016
        /*02a0*/ 	.word	0x00000038
        /*02a4*/ 	.short	0x010a
        /*02a6*/ 	.byte	0x3f
	.zero		1


	//   ....[34]....
        /*02a8*/ 	.word	0x00008230
        /*02ac*/ 	.word	0x00000007
        /*02b0*/ 	.word	0x00000000
        /*02b4*/ 	.short	0x010a
        /*02b6*/ 	.byte	0x3f
	.zero		1


	//   ....[35]....
        /*02b8*/ 	.word	0x00008280
        /*02bc*/ 	.word	0x00000008
        /*02c0*/ 	.word	0x00000000
        /*02c4*/ 	.short	0x010a
        /*02c6*/ 	.byte	0x3f
	.zero		1


	//   ....[36]....
        /*02c8*/ 	.word	0x000082d0
        /*02cc*/ 	.word	0x00000009
        /*02d0*/ 	.word	0x00000000
        /*02d4*/ 	.short	0x010a
        /*02d6*/ 	.byte	0x3f
	.zero		1


	//   ....[37]....
        /*02d8*/ 	.word	0x00008320
        /*02dc*/ 	.word	0x00000008
        /*02e0*/ 	.word	0x00000000
        /*02e4*/ 	.short	0x010a
        /*02e6*/ 	.byte	0x3f
	.zero		1


	//   ....[38]....
        /*02e8*/ 	.word	0x00008370
        /*02ec*/ 	.word	0x00000009
        /*02f0*/ 	.word	0x00000000
        /*02f4*/ 	.short	0x010a
        /*02f6*/ 	.byte	0x3f
	.zero		1


	//   ....[39]....
        /*02f8*/ 	.word	0x000083c0
        /*02fc*/ 	.word	0x00000006
        /*0300*/ 	.word	0x00000000
        /*0304*/ 	.short	0x010a
        /*0306*/ 	.byte	0x3f
	.zero		1


	//----- nvinfo : EIATTR_NUM_MBARRIERS
	.align		4
.L_35:
        /*0308*/ 	.byte	0x03, 0x38
        /*030a*/ 	.short	0x0010


	//----- nvinfo : EIATTR_EXIT_INSTR_OFFSETS
	.align		4
        /*030c*/ 	.byte	0x04, 0x1c
        /*030e*/ 	.short	(.L_37 - .L_36)


	//   ....[0]....
.L_36:
        /*0310*/ 	.word	0x000009c0


	//   ....[1]....
        /*0314*/ 	.word	0x000011d0


	//   ....[2]....
        /*0318*/ 	.word	0x00006840


	//   ....[3]....
        /*031c*/ 	.word	0x00006da0


	//   ....[4]....
        /*0320*/ 	.word	0x00008030


	//----- nvinfo : EIATTR_MAX_THREADS
	.align		4
.L_37:
        /*0324*/ 	.byte	0x04, 0x05
        /*0326*/ 	.short	(.L_39 - .L_38)
.L_38:
        /*0328*/ 	.word	0x00000180
        /*032c*/ 	.word	0x00000001
        /*0330*/ 	.word	0x00000001


	//----- nvinfo : EIATTR_CRS_STACK_SIZE
	.align		4
.L_39:
        /*0334*/ 	.byte	0x04, 0x1e
        /*0336*/ 	.short	(.L_41 - .L_40)
.L_40:
        /*0338*/ 	.word	0x00000000


	//----- nvinfo : EIATTR_CBANK_PARAM_SIZE
	.align		4
.L_41:
        /*033c*/ 	.byte	0x03, 0x19
        /*033e*/ 	.short	0x0470


	//----- nvinfo : EIATTR_PARAM_CBANK
	.align		4
        /*0340*/ 	.byte	0x04, 0x0a
        /*0342*/ 	.short	(.L_43 - .L_42)
	.align		4
.L_42:
        /*0344*/ 	.word	index@(.nv.constant0._ZN7cutlass13device_kernelINS_4gemm6kernel13GemmUniversalIN4cute5tupleIJiiiiEEENS1_10collective13CollectiveMmaINS1_34MainloopSm90TmaGmmaWarpSpecializedILi7ENS5_IJNS4_1CILi1EEENSA_ILi2EEESB_EEENS1_35KernelTmaWarpSpecializedCooperativeEEENS5_IJNSA_ILi128EEESG_NSA_ILi64EEEEEENS_6half_tENS5_IJSB_llEEESJ_SK_NS4_8TiledMMAINS4_8MMA_AtomIJNS4_4SM904GMMA26MMA_64x128x16_F32F16F16_SSILNSO_5MajorE1ELSQ_1ELNSO_7ScaleInE1ELSR_1EEEEEENS4_6LayoutINS5_IJSC_SB_SB_EEENS5_IJSB_NSA_ILi0EEESW_EEEEENS5_IJNS4_10UnderscoreESZ_SZ_EEEEENS4_23SM90_TMA_LOAD_MULTICASTENS4_14ComposedLayoutINS4_7SwizzleILi3ELi4ELi3EEENS4_18smem_ptr_flag_bitsILi16EEENSU_INS5_IJSH_NSA_ILi8EEEEEENS5_IJSB_SH_EEEEEEEvNS4_8identityENS4_13SM90_TMA_LOADES1C_vS1D_EENS_8epilogue10collective6detail29Sm90TmaWarpSpecializedAdapterINS1H_15DefaultEpilogueISJ_NS5_IJlSB_lEEES1L_NS1G_6thread17LinearCombinationISJ_Li1EffLNS1M_9ScaleType4KindE0ELNS_15FloatRoundStyleE2ESJ_EENS1_15EpilogueDefaultEEEEEvvEEEEvNT_6ParamsE)
        /*0348*/ 	.short	0x0210
        /*034a*/ 	.short	0x0470


	//----- nvinfo : EIATTR_SW_WAR
	.align		4
.L_43:
        /*034c*/ 	.byte	0x04, 0x36
        /*034e*/ 	.short	(.L_45 - .L_44)
.L_44:
        /*0350*/ 	.word	0x00000008
.L_45:


//--------------------- .nv.callgraph             --------------------------
	.section	.nv.callgraph,"",@"SHT_CUDA_CALLGRAPH"
	.align	4
	.sectionentsize	8
	.align		4
        /*0000*/ 	.word	0x00000000
	.align		4
        /*0004*/ 	.word	0xffffffff
	.align		4
        /*0008*/ 	.word	index@(_ZN7cutlass13device_kernelINS_4gemm6kernel13GemmUniversalIN4cute5tupleIJiiiiEEENS1_10collective13CollectiveMmaINS1_34MainloopSm90TmaGmmaWarpSpecializedILi7ENS5_IJNS4_1CILi1EEENSA_ILi2EEESB_EEENS1_35KernelTmaWarpSpecializedCooperativeEEENS5_IJNSA_ILi128EEESG_NSA_ILi64EEEEEENS_6half_tENS5_IJSB_llEEESJ_SK_NS4_8TiledMMAINS4_8MMA_AtomIJNS4_4SM904GMMA26MMA_64x128x16_F32F16F16_SSILNSO_5MajorE1ELSQ_1ELNSO_7ScaleInE1ELSR_1EEEEEENS4_6LayoutINS5_IJSC_SB_SB_EEENS5_IJSB_NSA_ILi0EEESW_EEEEENS5_IJNS4_10UnderscoreESZ_SZ_EEEEENS4_23SM90_TMA_LOAD_MULTICASTENS4_14ComposedLayoutINS4_7SwizzleILi3ELi4ELi3EEENS4_18smem_ptr_flag_bitsILi16EEENSU_INS5_IJSH_NSA_ILi8EEEEEENS5_IJSB_SH_EEEEEEEvNS4_8identityENS4_13SM90_TMA_LOADES1C_vS1D_EENS_8epilogue10collective6detail29Sm90TmaWarpSpecializedAdapterINS1H_15DefaultEpilogueISJ_NS5_IJlSB_lEEES1L_NS1G_6thread17LinearCombinationISJ_Li1EffLNS1M_9ScaleType4KindE0ELNS_15FloatRoundStyleE2ESJ_EENS1_15EpilogueDefaultEEEEEvvEEEEvNT_6ParamsE)
	.align		4
        /*000c*/ 	.word	index@(__assertfail)
	.align		4
        /*0010*/ 	.word	0x00000000
	.align		4
        /*0014*/ 	.word	0xfffffffe
	.align		4
        /*0018*/ 	.word	0x00000000
	.align		4
        /*001c*/ 	.word	0xfffffffd
	.align		4
        /*0020*/ 	.word	0x00000000
	.align		4
        /*0024*/ 	.word	0xfffffffc


//--------------------- .nv.constant4             --------------------------
	.section	.nv.constant4,"a",@progbits
	.align	8
	.align		8
.nv.constant4:
        /*0000*/ 	.dword	__assertfail
	.align		8
        /*0008*/ 	.dword	__unnamed_1
	.align		8
        /*0010*/ 	.dword	_ZN40_INTERNAL_db6ac202_4_k_cu_51ef0549_378654cuda3std3__45__cpo5beginE
	.align		8
        /*0018*/ 	.dword	_ZN40_INTERNAL_db6ac202_4_k_cu_51ef0549_378654cuda3std3__45__cpo3endE
	.align		8
        /*0020*/ 	.dword	_ZN40_INTERNAL_db6ac202_4_k_cu_51ef0549_378654cuda3std3__45__cpo6cbeginE
	.align		8
        /*0028*/ 	.dword	_ZN40_INTERNAL_db6ac202_4_k_cu_51ef0549_378654cuda3std3__45__cpo4cendE
	.align		8
        /*0030*/ 	.dword	_ZN40_INTERNAL_db6ac202_4_k_cu_51ef0549_378654cuda3std3__442_GLOBAL__N__db6ac202_4_k_cu_51ef0549_378656ignoreE
	.align		8
        /*0038*/ 	.dword	_ZN40_INTERNAL_db6ac202_4_k_cu_51ef0549_378654cuda3std3__419piecewise_constructE
	.align		8
        /*0040*/ 	.dword	_ZN40_INTERNAL_db6ac202_4_k_cu_51ef0549_378654cuda3std3__48in_placeE
	.align		8
        /*0048*/ 	.dword	_ZN40_INTERNAL_db6ac202_4_k_cu_51ef0549_378654cuda3std6ranges3__45__cpo4swapE
	.align		8
        /*0050*/ 	.dword	_ZN40_INTERNAL_db6ac202_4_k_cu_51ef0549_378654cuda3std6ranges3__45__cpo9iter_moveE
	.align		8
        /*0058*/ 	.dword	_ZN40_INTERNAL_db6ac202_4_k_cu_51ef0549_378654cute7productE
	.align		8
        /*0060*/ 	.dword	_ZN40_INTERNAL_db6ac202_4_k_cu_51ef0549_378654cute1_E
	.align		8
        /*0068*/ 	.dword	$str$22
	.align		8
        /*0070*/ 	.dword	$str$23


//--------------------- .text._ZN7cutlass13device_kernelINS_4gemm6kernel13GemmUniversalIN4cute5tupleIJiiiiEEENS1_10collective13CollectiveMmaINS1_34MainloopSm90TmaGmmaWarpSpecializedILi7ENS5_IJNS4_1CILi1EEENSA_ILi2EEESB_EEENS1_35KernelTmaWarpSpecializedCooperativeEEENS5_IJNSA_ILi128EEESG_NSA_ILi64EEEEEENS_6half_tENS5_IJSB_llEEESJ_SK_NS4_8TiledMMAINS4_8MMA_AtomIJNS4_4SM904GMMA26MMA_64x128x16_F32F16F16_SSILNSO_5MajorE1ELSQ_1ELNSO_7ScaleInE1ELSR_1EEEEEENS4_6LayoutINS5_IJSC_SB_SB_EEENS5_IJSB_NSA_ILi0EEESW_EEEEENS5_IJNS4_10UnderscoreESZ_SZ_EEEEENS4_23SM90_TMA_LOAD_MULTICASTENS4_14ComposedLayoutINS4_7SwizzleILi3ELi4ELi3EEENS4_18smem_ptr_flag_bitsILi16EEENSU_INS5_IJSH_NSA_ILi8EEEEEENS5_IJSB_SH_EEEEEEEvNS4_8identityENS4_13SM90_TMA_LOADES1C_vS1D_EENS_8epilogue10collective6detail29Sm90TmaWarpSpecializedAdapterINS1H_15DefaultEpilogueISJ_NS5_IJlSB_lEEES1L_NS1G_6thread17LinearCombinationISJ_Li1EffLNS1M_9ScaleType4KindE0ELNS_15FloatRoundStyleE2ESJ_EENS1_15EpilogueDefaultEEEEEvvEEEEvNT_6ParamsE --------------------------
	.section	.text._ZN7cutlass13device_kernelINS_4gemm6kernel13GemmUniversalIN4cute5tupleIJiiiiEEENS1_10collective13CollectiveMmaINS1_34MainloopSm90TmaGmmaWarpSpecializedILi7ENS5_IJNS4_1CILi1EEENSA_ILi2EEESB_EEENS1_35KernelTmaWarpSpecializedCooperativeEEENS5_IJNSA_ILi128EEESG_NSA_ILi64EEEEEENS_6half_tENS5_IJSB_llEEESJ_SK_NS4_8TiledMMAINS4_8MMA_AtomIJNS4_4SM904GMMA26MMA_64x128x16_F32F16F16_SSILNSO_5MajorE1ELSQ_1ELNSO_7ScaleInE1ELSR_1EEEEEENS4_6LayoutINS5_IJSC_SB_SB_EEENS5_IJSB_NSA_ILi0EEESW_EEEEENS5_IJNS4_10UnderscoreESZ_SZ_EEEEENS4_23SM90_TMA_LOAD_MULTICASTENS4_14ComposedLayoutINS4_7SwizzleILi3ELi4ELi3EEENS4_18smem_ptr_flag_bitsILi16EEENSU_INS5_IJSH_NSA_ILi8EEEEEENS5_IJSB_SH_EEEEEEEvNS4_8identityENS4_13SM90_TMA_LOADES1C_vS1D_EENS_8epilogue10collective6detail29Sm90TmaWarpSpecializedAdapterINS1H_15DefaultEpilogueISJ_NS5_IJlSB_lEEES1L_NS1G_6thread17LinearCombinationISJ_Li1EffLNS1M_9ScaleType4KindE0ELNS_15FloatRoundStyleE2ESJ_EENS1_15EpilogueDefaultEEEEEvvEEEEvNT_6ParamsE,"ax",@progbits
	.align	128
.text._ZN7cutlass13device_kernelINS_4gemm6kernel13GemmUniversalIN4cute5tupleIJiiiiEEENS1_10collective13CollectiveMmaINS1_34MainloopSm90TmaGmmaWarpSpecializedILi7ENS5_IJNS4_1CILi1EEENSA_ILi2EEESB_EEENS1_35KernelTmaWarpSpecializedCooperativeEEENS5_IJNSA_ILi128EEESG_NSA_ILi64EEEEEENS_6half_tENS5_IJSB_llEEESJ_SK_NS4_8TiledMMAINS4_8MMA_AtomIJNS4_4SM904GMMA26MMA_64x128x16_F32F16F16_SSILNSO_5MajorE1ELSQ_1ELNSO_7ScaleInE1ELSR_1EEEEEENS4_6LayoutINS5_IJSC_SB_SB_EEENS5_IJSB_NSA_ILi0EEESW_EEEEENS5_IJNS4_10UnderscoreESZ_SZ_EEEEENS4_23SM90_TMA_LOAD_MULTICASTENS4_14ComposedLayoutINS4_7SwizzleILi3ELi4ELi3EEENS4_18smem_ptr_flag_bitsILi16EEENSU_INS5_IJSH_NSA_ILi8EEEEEENS5_IJSB_SH_EEEEEEEvNS4_8identityENS4_13SM90_TMA_LOADES1C_vS1D_EENS_8epilogue10collective6detail29Sm90TmaWarpSpecializedAdapterINS1H_15DefaultEpilogueISJ_NS5_IJlSB_lEEES1L_NS1G_6thread17LinearCombinationISJ_Li1EffLNS1M_9ScaleType4KindE0ELNS_15FloatRoundStyleE2ESJ_EENS1_15EpilogueDefaultEEEEEvvEEEEvNT_6ParamsE:
        .type           _ZN7cutlass13device_kernelINS_4gemm6kernel13GemmUniversalIN4cute5tupleIJiiiiEEENS1_10collective13CollectiveMmaINS1_34MainloopSm90TmaGmmaWarpSpecializedILi7ENS5_IJNS4_1CILi1EEENSA_ILi2EEESB_EEENS1_35KernelTmaWarpSpecializedCooperativeEEENS5_IJNSA_ILi128EEESG_NSA_ILi64EEEEEENS_6half_tENS5_IJSB_llEEESJ_SK_NS4_8TiledMMAINS4_8MMA_AtomIJNS4_4SM904GMMA26MMA_64x128x16_F32F16F16_SSILNSO_5MajorE1ELSQ_1ELNSO_7ScaleInE1ELSR_1EEEEEENS4_6LayoutINS5_IJSC_SB_SB_EEENS5_IJSB_NSA_ILi0EEESW_EEEEENS5_IJNS4_10UnderscoreESZ_SZ_EEEEENS4_23SM90_TMA_LOAD_MULTICASTENS4_14ComposedLayoutINS4_7SwizzleILi3ELi4ELi3EEENS4_18smem_ptr_flag_bitsILi16EEENSU_INS5_IJSH_NSA_ILi8EEEEEENS5_IJSB_SH_EEEEEEEvNS4_8identityENS4_13SM90_TMA_LOADES1C_vS1D_EENS_8epilogue10collective6detail29Sm90TmaWarpSpecializedAdapterINS1H_15DefaultEpilogueISJ_NS5_IJlSB_lEEES1L_NS1G_6thread17LinearCombinationISJ_Li1EffLNS1M_9ScaleType4KindE0ELNS_15FloatRoundStyleE2ESJ_EENS1_15EpilogueDefaultEEEEEvvEEEEvNT_6ParamsE,@function
        .size           _ZN7cutlass13device_kernelINS_4gemm6kernel13GemmUniversalIN4cute5tupleIJiiiiEEENS1_10collective13CollectiveMmaINS1_34MainloopSm90TmaGmmaWarpSpecializedILi7ENS5_IJNS4_1CILi1EEENSA_ILi2EEESB_EEENS1_35KernelTmaWarpSpecializedCooperativeEEENS5_IJNSA_ILi128EEESG_NSA_ILi64EEEEEENS_6half_tENS5_IJSB_llEEESJ_SK_NS4_8TiledMMAINS4_8MMA_AtomIJNS4_4SM904GMMA26MMA_64x128x16_F32F16F16_SSILNSO_5MajorE1ELSQ_1ELNSO_7ScaleInE1ELSR_1EEEEEENS4_6LayoutINS5_IJSC_SB_SB_EEENS5_IJSB_NSA_ILi0EEESW_EEEEENS5_IJNS4_10UnderscoreESZ_SZ_EEEEENS4_23SM90_TMA_LOAD_MULTICASTENS4_14ComposedLayoutINS4_7SwizzleILi3ELi4ELi3EEENS4_18smem_ptr_flag_bitsILi16EEENSU_INS5_IJSH_NSA_ILi8EEEEEENS5_IJSB_SH_EEEEEEEvNS4_8identityENS4_13SM90_TMA_LOADES1C_vS1D_EENS_8epilogue10collective6detail29Sm90TmaWarpSpecializedAdapterINS1H_15DefaultEpilogueISJ_NS5_IJlSB_lEEES1L_NS1G_6thread17LinearCombinationISJ_Li1EffLNS1M_9ScaleType4KindE0ELNS_15FloatRoundStyleE2ESJ_EENS1_15EpilogueDefaultEEEEEvvEEEEvNT_6ParamsE,(.L_x_205 - _ZN7cutlass13device_kernelINS_4gemm6kernel13GemmUniversalIN4cute5tupleIJiiiiEEENS1_10collective13CollectiveMmaINS1_34MainloopSm90TmaGmmaWarpSpecializedILi7ENS5_IJNS4_1CILi1EEENSA_ILi2EEESB_EEENS1_35KernelTmaWarpSpecializedCooperativeEEENS5_IJNSA_ILi128EEESG_NSA_ILi64EEEEEENS_6half_tENS5_IJSB_llEEESJ_SK_NS4_8TiledMMAINS4_8MMA_AtomIJNS4_4SM904GMMA26MMA_64x128x16_F32F16F16_SSILNSO_5MajorE1ELSQ_1ELNSO_7ScaleInE1ELSR_1EEEEEENS4_6LayoutINS5_IJSC_SB_SB_EEENS5_IJSB_NSA_ILi0EEESW_EEEEENS5_IJNS4_10UnderscoreESZ_SZ_EEEEENS4_23SM90_TMA_LOAD_MULTICASTENS4_14ComposedLayoutINS4_7SwizzleILi3ELi4ELi3EEENS4_18smem_ptr_flag_bitsILi16EEENSU_INS5_IJSH_NSA_ILi8EEEEEENS5_IJSB_SH_EEEEEEEvNS4_8identityENS4_13SM90_TMA_LOADES1C_vS1D_EENS_8epilogue10collective6detail29Sm90TmaWarpSpecializedAdapterINS1H_15DefaultEpilogueISJ_NS5_IJlSB_lEEES1L_NS1G_6thread17LinearCombinationISJ_Li1EffLNS1M_9ScaleType4KindE0ELNS_15FloatRoundStyleE2ESJ_EENS1_15EpilogueDefaultEEEEEvvEEEEvNT_6ParamsE)
        .other          _ZN7cutlass13device_kernelINS_4gemm6kernel13GemmUniversalIN4cute5tupleIJiiiiEEENS1_10collective13CollectiveMmaINS1_34MainloopSm90TmaGmmaWarpSpecializedILi7ENS5_IJNS4_1CILi1EEENSA_ILi2EEESB_EEENS1_35KernelTmaWarpSpecializedCooperativeEEENS5_IJNSA_ILi128EEESG_NSA_ILi64EEEEEENS_6half_tENS5_IJSB_llEEESJ_SK_NS4_8TiledMMAINS4_8MMA_AtomIJNS4_4SM904GMMA26MMA_64x128x16_F32F16F16_SSILNSO_5MajorE1ELSQ_1ELNSO_7ScaleInE1ELSR_1EEEEEENS4_6LayoutINS5_IJSC_SB_SB_EEENS5_IJSB_NSA_ILi0EEESW_EEEEENS5_IJNS4_10UnderscoreESZ_SZ_EEEEENS4_23SM90_TMA_LOAD_MULTICASTENS4_14ComposedLayoutINS4_7SwizzleILi3ELi4ELi3EEENS4_18smem_ptr_flag_bitsILi16EEENSU_INS5_IJSH_NSA_ILi8EEEEEENS5_IJSB_SH_EEEEEEEvNS4_8identityENS4_13SM90_TMA_LOADES1C_vS1D_EENS_8epilogue10collective6detail29Sm90TmaWarpSpecializedAdapterINS1H_15DefaultEpilogueISJ_NS5_IJlSB_lEEES1L_NS1G_6thread17LinearCombinationISJ_Li1EffLNS1M_9ScaleType4KindE0ELNS_15FloatRoundStyleE2ESJ_EENS1_15EpilogueDefaultEEEEEvvEEEEvNT_6ParamsE,@"STO_CUDA_ENTRY STV_DEFAULT"
_ZN7cutlass13device_kernelINS_4gemm6kernel13GemmUniversalIN4cute5tupleIJiiiiEEENS1_10collective13CollectiveMmaINS1_34MainloopSm90TmaGmmaWarpSpecializedILi7ENS5_IJNS4_1CILi1EEENSA_ILi2EEESB_EEENS1_35KernelTmaWarpSpecializedCooperativeEEENS5_IJNSA_ILi128EEESG_NSA_ILi64EEEEEENS_6half_tENS5_IJSB_llEEESJ_SK_NS4_8TiledMMAINS4_8MMA_AtomIJNS4_4SM904GMMA26MMA_64x128x16_F32F16F16_SSILNSO_5MajorE1ELSQ_1ELNSO_7ScaleInE1ELSR_1EEEEEENS4_6LayoutINS5_IJSC_SB_SB_EEENS5_IJSB_NSA_ILi0EEESW_EEEEENS5_IJNS4_10UnderscoreESZ_SZ_EEEEENS4_23SM90_TMA_LOAD_MULTICASTENS4_14ComposedLayoutINS4_7SwizzleILi3ELi4ELi3EEENS4_18smem_ptr_flag_bitsILi16EEENSU_INS5_IJSH_NSA_ILi8EEEEEENS5_IJSB_SH_EEEEEEEvNS4_8identityENS4_13SM90_TMA_LOADES1C_vS1D_EENS_8epilogue10collective6detail29Sm90TmaWarpSpecializedAdapterINS1H_15DefaultEpilogueISJ_NS5_IJlSB_lEEES1L_NS1G_6thread17LinearCombinationISJ_Li1EffLNS1M_9ScaleType4KindE0ELNS_15FloatRoundStyleE2ESJ_EENS1_15EpilogueDefaultEEEEEvvEEEEvNT_6ParamsE:
[----:B------:R-:W0:Y:S01]  /*0000*/  LDC R1, c[0x0][0x28] ;  /* 0x00000a00ff017b82 */ /* 0x000e220000000800 */
[----:B------:R-:W1:Y:S01]  /*0010*/  S2R R94, SR_TID.X ;  /* 0x00000000005e7919 */ /* 0x000e620000002100 */
[----:B------:R-:W-:Y:S01]  /*0020*/  ELECT P0, URZ, PT ;  /* 0x00000000003f782f */ /* 0x000fe20003800000 */
[----:B------:R-:W-:Y:S01]  /*0030*/  BSSY B0, `(.L_x_0) ;  /* 0x000000f000007945 */ /* 0x000fe20003800000 */
[--C-:B-1----:R-:W-:Y:S02]  /*0040*/  SHF.R.U32.HI R0, RZ, 0x5, R94.reuse ;  /* 0x00000005ff007819 */ /* 0x102fe4000001165e */
[----:B------:R-:W-:-:S03]  /*0050*/  SHF.R.U32.HI R14, RZ, 0x7, R94 ;  /* 0x00000007ff0e7819 */ /* 0x000fc6000001165e */
[----:B------:R-:W1:Y:S04]  /*0060*/  SHFL.IDX PT, R3, R0, RZ, 0x1f ;  /* 0x00001fff00037589 */ /* 0x000e6800000e0000 */
[----:B------:R2:W3:Y:S01]  /*0070*/  SHFL.IDX PT, R2, R14, RZ, 0x1f ;  /* 0x00001fff0e027589 */ /* 0x0004e200000e0000 */
[----:B-1----:R-:W-:-:S13]  /*0080*/  ISETP.NE.OR P0, PT, R3, RZ, !P0 ;  /* 0x000000ff0300720c */ /* 0x002fda0004705670 */
[----:B0-23--:R-:W-:Y:S05]  /*0090*/  @P0 BRA `(.L_x_1) ;  /* 0x0000000000200947 */ /* 0x00dfea0003800000 */
[----:B------:R-:W-:Y:S02]  /*00a0*/  ULDC.64 UR4, c[0x0][0x198] ;  /* 0x0000660000047ab9 */ /* 0x000fe40000000a00 */
[----:B------:R-:W-:Y:S02]  /*00b0*/  UIADD3 UR6, UP0, UR4, 0xf0, URZ ;  /* 0x000000f004067890 */ /* 0x000fe4000ff1e03f */
[----:B------:R-:W-:Y:S02]  /*00c0*/  UIADD3 UR4, UP1, UR4, 0x1f0, URZ ;  /* 0x000001f004047890 */ /* 0x000fe4000ff3e03f */
[----:B------:R-:W-:Y:S02]  /*00d0*/  UIADD3.X UR7, URZ, UR5, URZ, UP0, !UPT ;  /* 0x000000053f077290 */ /* 0x000fe400087fe43f */
[----:B------:R-:W-:-:S07]  /*00e0*/  UIADD3.X UR5, URZ, UR5, URZ, UP1, !UPT ;  /* 0x000000053f057290 */ /* 0x000fce0008ffe43f */
[----:B------:R0:W-:Y:S02]  /*00f0*/  UTMACCTL.PF [UR6] ;  /* 0x00000000060079b9 */ /* 0x0001e40008040000 */
[----:B------:R0:W-:Y:S02]  /*0100*/  UTMACCTL.PF [UR4] ;  /* 0x00000000040079b9 */ /* 0x0001e40008040000 */
[----:B0-----:R-:W-:Y:S01]  /*0110*/  NOP ;  /* 0x0000000000007918 */ /* 0x001fe20000000000 */
.L_x_1:
[----:B------:R-:W-:Y:S05]  /*0120*/  BSYNC B0 ;  /* 0x0000000000007941 */ /* 0x000fea0003800000 */
.L_x_0:
[----:B------:R-:W0:Y:S02]  /*0130*/  SHFL.IDX PT, R5, R0, RZ, 0x1f ;  /* 0x00001fff00057589 */ /* 0x000e2400000e0000 */
[----:B0-----:R-:W-:-:S13]  /*0140*/  ISETP.NE.AND P0, PT, R5, RZ, PT ;  /* 0x000000ff0500720c */ /* 0x001fda0003f05270 */
[----:B------:R-:W-:Y:S05]  /*0150*/  @P0 BRA `(.L_x_2) ;  /* 0x0000000000700947 */ /* 0x000fea0003800000 */
[----:B------:R-:W0:Y:S01]  /*0160*/  S2UR UR8, SR_CgaCtaId ;  /* 0x00000000000879c3 */ /* 0x000e220000008800 */
[----:B------:R-:W-:Y:S01]  /*0170*/  UMOV UR4, 0x400 ;  /* 0x0000040000047882 */ /* 0x000fe20000000000 */
[----:B------:R-:W-:Y:S01]  /*0180*/  UMOV UR5, 0x1 ;  /* 0x0000000100057882 */ /* 0x000fe20000000000 */
[----:B------:R-:W-:Y:S01]  /*0190*/  UMOV UR6, 0x4 ;  /* 0x0000000400067882 */ /* 0x000fe20000000000 */
[----:B------:R-:W-:Y:S01]  /*01a0*/  ELECT P0, URZ, PT ;  /* 0x00000000003f782f */ /* 0x000fe20003800000 */
[----:B------:R-:W-:-:S04]  /*01b0*/  UIADD3 UR6, -UR6, 0x100000, URZ ;  /* 0x0010000006067890 */ /* 0x000fc8000fffe13f */
[----:B------:R-:W-:Y:S02]  /*01c0*/  USHF.L.U32 UR7, UR6, 0xb, URZ ;  /* 0x0000000b06077899 */ /* 0x000fe4000800063f */
[----:B------:R-:W-:Y:S02]  /*01d0*/  USHF.L.U32 UR6, UR6, 0x1, URZ ;  /* 0x0000000106067899 */ /* 0x000fe4000800063f */
[----:B0-----:R-:W-:Y:S02]  /*01e0*/  ULEA UR8, UR8, UR4, 0x18 ;  /* 0x0000000408087291 */ /* 0x001fe4000f8ec03f */
[----:B------:R-:W-:-:S04]  /*01f0*/  UIADD3 UR4, -UR5, 0x100000, URZ ;  /* 0x0010000005047890 */ /* 0x000fc8000fffe13f */
[----:B------:R-:W-:Y:S02]  /*0200*/  USHF.L.U32 UR5, UR4, 0xb, URZ ;  /* 0x0000000b04057899 */ /* 0x000fe4000800063f */
[----:B------:R-:W-:Y:S01]  /*0210*/  USHF.L.U32 UR4, UR4, 0x1, URZ ;  /* 0x0000000104047899 */ /* 0x000fe2000800063f */
[----:B------:R-:W0:Y:S11]  /*0220*/  FENCE.VIEW.ASYNC.S ;  /* 0x00000000000073c6 */ /* 0x000e360000000000 */
[----:B0-----:R0:W1:Y:S01]  /*0230*/  SYNCS.EXCH.64 URZ, [UR8], UR4 ;  /* 0x00000004083f75b2 */ /* 0x0010620008000100 */
[----:B------:R0:W2:Y:S01]  /*0240*/  SYNCS.EXCH.64 URZ, [UR8+0x38], UR6 ;  /* 0x00003806083f75b2 */ /* 0x0000a20008000100 */
[----:B------:R0:W3:Y:S01]  /*0250*/  SYNCS.EXCH.64 URZ, [UR8+0x8], UR4 ;  /* 0x00000804083f75b2 */ /* 0x0000e20008000100 */
[----:B------:R0:W4:Y:S01]  /*0260*/  SYNCS.EXCH.64 URZ, [UR8+0x40], UR6 ;  /* 0x00004006083f75b2 */ /* 0x0001220008000100 */
[----:B------:R0:W0:Y:S01]  /*0270*/  SYNCS.EXCH.64 URZ, [UR8+0x10], UR4 ;  /* 0x00001004083f75b2 */ /* 0x0000220008000100 */
        /* <DEDUP_REMOVED lines=9> */
[----:B------:R-:W-:Y:S01]  /*0310*/  NOP ;  /* 0x0000000000007918 */ /* 0x000fe20000000000 */
.L_x_2:
[----:B------:R-:W5:Y:S01]  /*0320*/  SHFL.IDX PT, R0, R0, RZ, 0x1f ;  /* 0x00001fff00007589 */ /* 0x000f6200000e0000 */
[----:B------:R-:W-:Y:S01]  /*0330*/  SHF.R.S32.HI R7, RZ, 0x1f, R94 ;  /* 0x0000001fff077819 */ /* 0x000fe2000001145e */
[----:B0-----:R-:W0:Y:S01]  /*0340*/  S2UR UR8, SR_CTAID.X ;  /* 0x00000000000879c3 */ /* 0x001e220000002500 */
[----:B------:R-:W-:Y:S01]  /*0350*/  ELECT P0, URZ, PT ;  /* 0x00000000003f782f */ /* 0x000fe20003800000 */
[----:B------:R-:W1:Y:S01]  /*0360*/  S2R R4, SR_CTAID.Y ;  /* 0x0000000000047919 */ /* 0x000e620000002600 */
[----:B------:R-:W-:Y:S01]  /*0370*/  LEA.HI R7, R7, R94, RZ, 0x7 ;  /* 0x0000005e07077211 */ /* 0x000fe200078f38ff */
[----:B------:R-:W-:Y:S01]  /*0380*/  ULDC UR4, c[0x0][0x154] ;  /* 0x0000550000047ab9 */ /* 0x000fe20000000800 */
[----:B------:R-:W-:Y:S01]  /*0390*/  SHF.R.S32.HI R8, RZ, 0x1f, R5 ;  /* 0x0000001fff087819 */ /* 0x000fe20000011405 */
[----:B------:R-:W-:Y:S01]  /*03a0*/  NOP ;  /* 0x0000000000007918 */ /* 0x000fe20000000000 */
[----:B------:R-:W-:Y:S01]  /*03b0*/  LOP3.LUT R7, R7, 0xffffff80, RZ, 0xc0, !PT ;  /* 0xffffff8007077812 */ /* 0x000fe200078ec0ff */
[----:B------:R-:W2:Y:S01]  /*03c0*/  LDC R13, c[0x0][0x140] ;  /* 0x00005000ff0d7b82 */ /* 0x000ea20000000800 */
[----:B------:R-:W-:Y:S01]  /*03d0*/  LEA.HI R8, R8, R5, RZ, 0x2 ;  /* 0x0000000508087211 */ /* 0x000fe200078f10ff */
[----:B------:R-:W-:-:S02]  /*03e0*/  NOP ;  /* 0x0000000000007918 */ /* 0x000fc40000000000 */
[----:B------:R-:W-:Y:S01]  /*03f0*/  IMAD.IADD R6, R94, 0x1, -R7 ;  /* 0x000000015e067824 */ /* 0x000fe200078e0a07 */
[----:B------:R-:W-:-:S03]  /*0400*/  LOP3.LUT R10, R8, 0x3ffffffc, RZ, 0xc0, !PT ;  /* 0x3ffffffc080a7812 */ /* 0x000fc600078ec0ff */
[----:B------:R-:W3:Y:S01]  /*0410*/  LDC R11, c[0x0][0x144] ;  /* 0x00005100ff0b7b82 */ /* 0x000ee20000000800 */
[----:B------:R-:W-:Y:S02]  /*0420*/  SHF.R.S32.HI R7, RZ, 0x1f, R6 ;  /* 0x0000001fff077819 */ /* 0x000fe40000011406 */
[----:B------:R-:W-:Y:S02]  /*0430*/  LOP3.LUT P2, RZ, R6, 0x7, RZ, 0xc0, !PT ;  /* 0x0000000706ff7812 */ /* 0x000fe4000784c0ff */
[----:B------:R-:W-:Y:S02]  /*0440*/  LEA.HI R7, R7, R6, RZ, 0x3 ;  /* 0x0000000607077211 */ /* 0x000fe400078f18ff */
[----:B-----5:R-:W-:Y:S02]  /*0450*/  ISETP.NE.OR P0, PT, R0, RZ, !P0 ;  /* 0x000000ff0000720c */ /* 0x020fe40004705670 */
[--C-:B------:R-:W-:Y:S02]  /*0460*/  SHF.R.S32.HI R0, RZ, 0x3, R7.reuse ;  /* 0x00000003ff007819 */ /* 0x100fe40000011407 */
[----:B------:R-:W-:-:S04]  /*0470*/  SHF.R.S32.HI R7, RZ, 0x1f, R7 ;  /* 0x0000001fff077819 */ /* 0x000fc80000011407 */
[----:B------:R-:W-:Y:S02]  /*0480*/  LEA.HI R7, R7, R0, RZ, 0x2 ;  /* 0x0000000007077211 */ /* 0x000fe400078f10ff */
[----:B--2---:R-:W-:Y:S02]  /*0490*/  ISETP.EQ.U32.AND P3, PT, R13, 0x1, PT ;  /* 0x000000010d00780c */ /* 0x004fe40003f62070 */
[----:B-1----:R-:W-:Y:S01]  /*04a0*/  I2FP.F32.U32 R9, R4 ;  /* 0x0000000400097245 */ /* 0x002fe20000201000 */
[----:B------:R-:W-:Y:S01]  /*04b0*/  VOTEU.ALL UP0, P0 ;  /* 0x00000000003f7886 */ /* 0x000fe20000000000 */
[----:B------:R-:W-:Y:S01]  /*04c0*/  LOP3.LUT R7, R7, 0xfffffffc, RZ, 0xc0, !PT ;  /* 0xfffffffc07077812 */ /* 0x000fe200078ec0ff */
[----:B------:R-:W-:Y:S02]  /*04d0*/  VOTEU.ALL UP1, P0 ;  /* 0x00000000003f7886 */ /* 0x000fe40000020000 */
[----:B------:R-:W-:Y:S01]  /*04e0*/  FMUL R12, R9, UR4 ;  /* 0x00000004090c7c20 */ /* 0x000fe20008400000 */
[----:B------:R-:W-:Y:S01]  /*04f0*/  IMAD.IADD R9, R5, 0x1, -R10 ;  /* 0x0000000105097824 */ /* 0x000fe200078e0a0a */
[----:B0-----:R-:W-:Y:S01]  /*0500*/  I2FP.F32.U32 R10, UR8 ;  /* 0x00000008000a7c45 */ /* 0x001fe20008201000 */
[----:B------:R-:W-:Y:S01]  /*0510*/  IMAD.IADD R8, R0, 0x1, -R7 ;  /* 0x0000000100087824 */ /* 0x000fe200078e0a07 */
[----:B------:R-:W0:Y:S01]  /*0520*/  @!UP0 S2UR UR7, SR_CgaCtaId ;  /* 0x00000000000789c3 */ /* 0x000e220000008800 */
[----:B------:R-:W-:Y:S01]  /*0530*/  ULDC UR4, c[0x0][0x150] ;  /* 0x0000540000047ab9 */ /* 0x000fe20000000800 */
[----:B------:R-:W1:Y:S01]  /*0540*/  F2I.U32.TRUNC.NTZ R12, R12 ;  /* 0x0000000c000c7305 */ /* 0x000e62000020f000 */
[----:B------:R-:W-:Y:S01]  /*0550*/  FMUL R10, R10, UR4 ;  /* 0x000000040a0a7c20 */ /* 0x000fe20008400000 */
[----:B------:R-:W-:Y:S01]  /*0560*/  SHF.R.S32.HI R0, RZ, 0x1f, R3 ;  /* 0x0000001fff007819 */ /* 0x000fe20000011403 */
[----:B------:R-:W-:Y:S01]  /*0570*/  IMAD R8, R9, 0x4, R8 ;  /* 0x0000000409087824 */ /* 0x000fe200078e0208 */
[----:B------:R-:W-:Y:S01]  /*0580*/  UMOV UR4, 0x20 ;  /* 0x0000002000047882 */ /* 0x000fe20000000000 */
[----:B------:R-:W-:Y:S01]  /*0590*/  @!UP0 UMOV UR6, 0x400 ;  /* 0x0000040000068882 */ /* 0x000fe20000000000 */
[----:B------:R-:W2:Y:S01]  /*05a0*/  LDC R7, c[0x0][0x148] ;  /* 0x00005200ff077b82 */ /* 0x000ea20000000800 */
[----:B------:R-:W-:Y:S01]  /*05b0*/  LEA.HI R0, R0, R3, RZ, 0x2 ;  /* 0x0000000300007211 */ /* 0x000fe200078f10ff */
[----:B------:R-:W5:Y:S01]  /*05c0*/  F2I.U32.TRUNC.NTZ R10, R10 ;  /* 0x0000000a000a7305 */ /* 0x000f62000020f000 */
[----:B------:R-:W-:Y:S01]  /*05d0*/  IMAD.SHL.U32 R19, R8, 0x4, RZ ;  /* 0x0000000408137824 */ /* 0x000fe200078e00ff */
[----:B------:R-:W-:-:S04]  /*05e0*/  @!UP0 UIADD3 UR4, -UR4, 0x100000, URZ ;  /* 0x0010000004048890 */ /* 0x000fc8000fffe13f */
[----:B------:R-:W-:Y:S02]  /*05f0*/  @!UP0 USHF.L.U32 UR5, UR4, 0xb, URZ ;  /* 0x0000000b04058899 */ /* 0x000fe4000800063f */
[----:B------:R-:W-:Y:S01]  /*0600*/  @!UP0 USHF.L.U32 UR4, UR4, 0x1, URZ ;  /* 0x0000000104048899 */ /* 0x000fe2000800063f */
[----:B------:R-:W-:Y:S02]  /*0610*/  LOP3.LUT R0, R0, 0xfffffffc, RZ, 0xc0, !PT ;  /* 0xfffffffc00007812 */ /* 0x000fe400078ec0ff */
[----:B------:R-:W-:Y:S01]  /*0620*/  LOP3.LUT R19, R8, 0xc, R19, 0x78, !PT ;  /* 0x0000000c08137812 */ /* 0x000fe200078e7813 */
[----:B-1----:R-:W-:Y:S02]  /*0630*/  IMAD.MOV R21, RZ, RZ, -R12 ;  /* 0x000000ffff157224 */ /* 0x002fe400078e0a0c */
[----:B------:R-:W-:Y:S01]  /*0640*/  IMAD.IADD R3, R3, 0x1, -R0 ;  /* 0x0000000103037824 */ /* 0x000fe200078e0a00 */
[----:B0-----:R-:W-:Y:S01]  /*0650*/  @!UP0 ULEA UR6, UR7, UR6, 0x18 ;  /* 0x0000000607068291 */ /* 0x001fe2000f8ec03f */
[----:B-----5:R-:W-:-:S03]  /*0660*/  IMAD.MOV R10, RZ, RZ, -R10 ;  /* 0x000000ffff0a7224 */ /* 0x020fc600078e0a0a */
[----:B------:R-:W-:Y:S01]  /*0670*/  ISETP.NE.AND P1, PT, R3, 0x3, PT ;  /* 0x000000030300780c */ /* 0x000fe20003f25270 */
[----:B------:R-:W-:Y:S01]  /*0680*/  VOTEU.ALL UP0, P0 ;  /* 0x00000000003f7886 */ /* 0x000fe20000000000 */
[----:B------:R-:W-:Y:S01]  /*0690*/  ISETP.LT.U32.AND P0, PT, R19, 0x2, !P2 ;  /* 0x000000021300780c */ /* 0x000fe20005701070 */
[----:B---3--:R-:W-:Y:S01]  /*06a0*/  IMAD R6, R11, R10, UR8 ;  /* 0x000000080b067e24 */ /* 0x008fe2000f8e020a */
[----:B------:R-:W-:Y:S01]  /*06b0*/  ISETP.EQ.OR P1, PT, R3, RZ, !P1 ;  /* 0x000000ff0300720c */ /* 0x000fe20004f22670 */
[C---:B------:R-:W-:Y:S01]  /*06c0*/  VIADD R10, R2.reuse, 0xffffffff ;  /* 0xffffffff020a7836 */ /* 0x040fe20000000000 */
[C---:B------:R-:W-:Y:S01]  /*06d0*/  ISETP.NE.AND P2, PT, R2.reuse, RZ, PT ;  /* 0x000000ff0200720c */ /* 0x040fe20003f45270 */
[----:B--2---:R-:W-:Y:S01]  /*06e0*/  IMAD R0, R7, R21, R4 ;  /* 0x0000001507007224 */ /* 0x004fe200078e0204 */
[----:B------:R-:W-:Y:S01]  /*06f0*/  ISETP.EQ.AND P1, PT, R2, RZ, P1 ;  /* 0x000000ff0200720c */ /* 0x000fe20000f22270 */
[----:B------:R-:W0:Y:S02]  /*0700*/  FENCE.VIEW.ASYNC.S ;  /* 0x00000000000073c6 */ /* 0x000e240000000000 */
[----:B0-----:R0:W1:Y:S01]  /*0710*/  @!UP0 SYNCS.EXCH.64 URZ, [UR6+0x80], UR4 ;  /* 0x00008004063f85b2 */ /* 0x0010620008000100 */
[----:B------:R-:W-:-:S02]  /*0720*/  ISETP.GE.U32.AND P5, PT, R10, 0x2, PT ;  /* 0x000000020a00780c */ /* 0x000fc40003fa6070 */
[----:B------:R-:W-:Y:S02]  /*0730*/  ISETP.NE.AND P4, PT, R0, R19, PT ;  /* 0x000000130000720c */ /* 0x000fe40003f85270 */
[----:B------:R-:W-:Y:S02]  /*0740*/  SEL R18, RZ, 0x1, !P1 ;  /* 0x00000001ff127807 */ /* 0x000fe40004800000 */
[----:B------:R-:W-:Y:S02]  /*0750*/  ISETP.EQ.OR P4, PT, R6, RZ, !P4 ;  /* 0x000000ff0600720c */ /* 0x000fe40006782670 */
[----:B------:R-:W-:Y:S02]  /*0760*/  LOP3.LUT R0, R94, 0x7f, RZ, 0xc0, !PT ;  /* 0x0000007f5e007812 */ /* 0x000fe400078ec0ff */
[----:B------:R-:W-:Y:S02]  /*0770*/  PLOP3.LUT P0, PT, P0, P4, PT, 0x80, 0x0 ;  /* 0x000000000000781c */ /* 0x000fe40000709070 */
[----:B------:R-:W-:-:S02]  /*0780*/  SEL R18, R18, 0x2, P5 ;  /* 0x0000000212127807 */ /* 0x000fc40002800000 */
[----:B------:R-:W-:Y:S01]  /*0790*/  P2R R102, PR, RZ, 0x1 ;  /* 0x00000001ff667803 */ /* 0x000fe20000000000 */
[----:B------:R0:W2:Y:S01]  /*07a0*/  @!UP1 SYNCS.EXCH.64 URZ, [UR6+0x88], UR4 ;  /* 0x00008804063f95b2 */ /* 0x0000a20008000100 */
[----:B------:R-:W-:Y:S01]  /*07b0*/  NOP ;  /* 0x0000000000007918 */ /* 0x000fe20000000000 */
[----:B------:R-:W-:Y:S06]  /*07c0*/  @!P3 BRA `(.L_x_3) ;  /* 0x000000000008b947 */ /* 0x000fec0003800000 */
[----:B-12-4-:R-:W-:Y:S01]  /*07d0*/  UCGABAR_ARV ;  /* 0x00000000000079c7 */ /* 0x016fe20008000000 */
[----:B------:R-:W-:Y:S05]  /*07e0*/  BRA `(.L_x_4) ;  /* 0x0000000000047947 */ /* 0x000fea0003800000 */
.L_x_3:
[----:B-12-4-:R-:W-:Y:S01]  /*07f0*/  NOP ;  /* 0x0000000000007918 */ /* 0x016fe20000000000 */
.L_x_4:
[----:B------:R-:W1:Y:S01]  /*0800*/  LDC R2, c[0x0][0x65c] ;  /* 0x00019700ff027b82 */ /* 0x000e620000000800 */
[----:B------:R-:W-:Y:S02]  /*0810*/  IMAD.U32 R8, RZ, RZ, UR8 ;  /* 0x00000008ff087e24 */ /* 0x000fe4000f8e00ff */
[----:B------:R-:W-:Y:S01]  /*0820*/  IMAD.MOV.U32 R9, RZ, RZ, RZ ;  /* 0x000000ffff097224 */ /* 0x000fe200078e00ff */
[----:B-1----:R-:W-:-:S04]  /*0830*/  ISETP.NE.AND P1, PT, R2, 0x1, PT ;  /* 0x000000010200780c */ /* 0x002fc80003f25270 */
[----:B------:R-:W-:-:S09]  /*0840*/  P2R R5, PR, RZ, 0x2 ;  /* 0x00000002ff057803 */ /* 0x000fd20000000000 */
[----:B------:R-:W1:Y:S01]  /*0850*/  @P1 LDC R17, c[0x0][0x10] ;  /* 0x00000400ff111b82 */ /* 0x000e620000000800 */
[----:B------:R-:W-:Y:S02]  /*0860*/  @P1 IMAD.MOV.U32 R5, RZ, RZ, RZ ;  /* 0x000000ffff051224 */ /* 0x000fe400078e00ff */
[----:B------:R-:W-:-:S05]  /*0870*/  @P1 IMAD.MOV.U32 R13, RZ, RZ, RZ ;  /* 0x000000ffff0d1224 */ /* 0x000fca00078e00ff */
[----:B------:R-:W2:Y:S01]  /*0880*/  @!P1 LDC R11, c[0x0][0xc] ;  /* 0x00000300ff0b9b82 */ /* 0x000ea20000000800 */
[----:B0-----:R-:W-:Y:S01]  /*0890*/  ULDC UR4, c[0x0][0xc] ;  /* 0x0000030000047ab9 */ /* 0x001fe20000000800 */
[----:B------:R-:W-:Y:S01]  /*08a0*/  ULDC UR5, c[0x0][0x10] ;  /* 0x0000040000057ab9 */ /* 0x000fe20000000800 */
[----:B------:R-:W-:Y:S01]  /*08b0*/  ULDC UR6, c[0x0][0x14] ;  /* 0x0000050000067ab9 */ /* 0x000fe20000000800 */
[----:B------:R-:W-:-:S04]  /*08c0*/  UIMAD.WIDE.U32 UR4, UR4, UR5, URZ ;  /* 0x00000005040472a5 */ /* 0x000fc8000f8e003f */
[----:B------:R-:W-:Y:S02]  /*08d0*/  UIMAD.WIDE.U32 UR38, UR4, UR6, URZ ;  /* 0x00000006042672a5 */ /* 0x000fe4000f8e003f */
[----:B------:R-:W-:-:S04]  /*08e0*/  UIMAD UR41, UR5, UR6, URZ ;  /* 0x00000006052972a4 */ /* 0x000fc8000f8e023f */
[----:B------:R-:W-:Y:S01]  /*08f0*/  UIADD3 UR41, UR39, UR41, URZ ;  /* 0x0000002927297290 */ /* 0x000fe2000fffe03f */
[----:B-1----:R-:W-:-:S04]  /*0900*/  @P1 IMAD.WIDE.U32 R16, R17, UR8, R4 ;  /* 0x0000000811101c25 */ /* 0x002fc8000f8e0004 */
[----:B------:R-:W-:Y:S02]  /*0910*/  @P1 IMAD.IADD R17, R17, 0x1, R13 ;  /* 0x0000000111111824 */ /* 0x000fe400078e020d */
[----:B--2---:R-:W-:-:S04]  /*0920*/  @!P1 IMAD.WIDE.U32 R8, R4, R11, R8 ;  /* 0x0000000b04089225 */ /* 0x004fc800078e0008 */
[----:B------:R-:W-:Y:S02]  /*0930*/  @!P1 IMAD.MOV.U32 R16, RZ, RZ, R8 ;  /* 0x000000ffff109224 */ /* 0x000fe400078e0008 */
[----:B------:R-:W-:Y:S01]  /*0940*/  @!P1 IMAD.MOV.U32 R17, RZ, RZ, R9 ;  /* 0x000000ffff119224 */ /* 0x000fe200078e0009 */
[----:B------:R-:W-:Y:S06]  /*0950*/  @!P3 BRA `(.L_x_5) ;  /* 0x00000000000cb947 */ /* 0x000fec0003800000 */
[----:B------:R-:W-:Y:S01]  /*0960*/  UCGABAR_WAIT ;  /* 0x0000000000007dc7 */ /* 0x000fe20008000000 */
[----:B------:R-:W-:Y:S01]  /*0970*/  CCTL.IVALL ;  /* 0x00000000ff00798f */ /* 0x000fe20002000000 */
[----:B------:R-:W-:Y:S05]  /*0980*/  BRA `(.L_x_6) ;  /* 0x0000000000047947 */ /* 0x000fea0003800000 */
.L_x_5:
[----:B------:R-:W-:Y:S06]  /*0990*/  BAR.SYNC.DEFER_BLOCKING 0x0 ;  /* 0x0000000000007b1d */ /* 0x000fec0000010000 */
.L_x_6:
[----:B------:R-:W-:Y:S05]  /*09a0*/  @!P2 BRA `(.L_x_7) ;  /* 0x0000005c00a8a947 */ /* 0x000fea0003800000 */
[----:B------:R-:W-:-:S13]  /*09b0*/  ISETP.GT.U32.AND P0, PT, R10, 0x1, PT ;  /* 0x000000010a00780c */ /* 0x000fda0003f04070 */
[----:B------:R-:W-:Y:S05]  /*09c0*/  @P0 EXIT ;  /* 0x000000000000094d */ /* 0x000fea0003800000 */
[----:B------:R-:W-:Y:S01]  /*09d0*/  ULDC.64 UR4, c[0x0][0x650] ;  /* 0x0001940000047ab9 */ /* 0x000fe20000000a00 */
[----:B------:R-:W-:Y:S01]  /*09e0*/  PRMT R3, RZ, 0x7610, R3 ;  /* 0x00007610ff037816 */ /* 0x000fe20000000003 */
[----:B------:R-:W-:Y:S01]  /*09f0*/  IMAD.MOV.U32 R101, RZ, RZ, -0x1 ;  /* 0xffffffffff657424 */ /* 0x000fe200078e00ff */
[----:B------:R-:W-:Y:S01]  /*0a00*/  ISETP.GE.U32.AND P0, PT, R16, UR4, PT ;  /* 0x0000000410007c0c */ /* 0x000fe2000bf06070 */
[----:B------:R-:W-:Y:S02]  /*0a10*/  IMAD.MOV.U32 R100, RZ, RZ, -0x1 ;  /* 0xffffffffff647424 */ /* 0x000fe400078e00ff */
[----:B------:R-:W-:Y:S01]  /*0a20*/  IMAD.MOV.U32 R99, RZ, RZ, -0x1 ;  /* 0xffffffffff637424 */ /* 0x000fe200078e00ff */
[----:B------:R-:W-:-:S13]  /*0a30*/  ISETP.GE.U32.AND.EX P0, PT, R17, UR5, PT, P0 ;  /* 0x0000000511007c0c */ /* 0x000fda000bf06100 */
[----:B------:R-:W-:Y:S05]  /*0a40*/  @P0 BRA `(.L_x_8) ;  /* 0x0000000400280947 */ /* 0x000fea0003800000 */
[----:B------:R-:W0:Y:S01]  /*0a50*/  LDC.64 R22, c[0x0][0x628] ;  /* 0x00018a00ff167b82 */ /* 0x000e220000000a00 */
[----:B------:R-:W-:Y:S02]  /*0a60*/  IMAD.MOV.U32 R8, RZ, RZ, R16 ;  /* 0x000000ffff087224 */ /* 0x000fe400078e0010 */
[----:B------:R-:W-:-:S05]  /*0a70*/  IMAD.MOV.U32 R9, RZ, RZ, R17 ;  /* 0x000000ffff097224 */ /* 0x000fca00078e0011 */
[----:B------:R-:W1:Y:S08]  /*0a80*/  LDC R20, c[0x0][0x630] ;  /* 0x00018c00ff147b82 */ /* 0x000e700000000800 */
[----:B------:R-:W2:Y:S01]  /*0a90*/  LDC.64 R24, c[0x0][0x620] ;  /* 0x00018800ff187b82 */ /* 0x000ea20000000a00 */
[----:B0-----:R-:W-:-:S04]  /*0aa0*/  ISETP.NE.U32.AND P0, PT, R22, RZ, PT ;  /* 0x000000ff1600720c */ /* 0x001fc80003f05070 */
[----:B------:R-:W-:-:S13]  /*0ab0*/  ISETP.NE.AND.EX P0, PT, R23, RZ, PT, P0 ;  /* 0x000000ff1700720c */ /* 0x000fda0003f05300 */
[----:B-12---:R-:W-:Y:S05]  /*0ac0*/  @!P0 BRA `(.L_x_9) ;  /* 0x0000000000288947 */ /* 0x006fea0003800000 */
[----:B------:R-:W0:Y:S02]  /*0ad0*/  LDC R3, c[0x0][0x634] ;  /* 0x00018d00ff037b82 */ /* 0x000e240000000800 */
[----:B0-----:R-:W-:-:S05]  /*0ae0*/  IADD3 R3, P0, R16, R3, RZ ;  /* 0x0000000310037210 */ /* 0x001fca0007f1e0ff */
[----:B------:R-:W-:-:S04]  /*0af0*/  IMAD.X R15, RZ, RZ, R17, P0 ;  /* 0x000000ffff0f7224 */ /* 0x000fc800000e0611 */
[----:B------:R-:W-:-:S04]  /*0b00*/  IMAD.WIDE.U32 R8, R15, R22, RZ ;  /* 0x000000160f087225 */ /* 0x000fc800078e00ff */
[----:B------:R-:W-:-:S04]  /*0b10*/  IMAD.WIDE.U32 R10, P0, R3, R23, R8 ;  /* 0x00000017030a7225 */ /* 0x000fc80007800008 */
[----:B------:R-:W-:-:S04]  /*0b20*/  IMAD.WIDE.U32 R8, R3, R22, RZ ;  /* 0x0000001603087225 */ /* 0x000fc800078e00ff */
[----:B------:R-:W-:Y:S01]  /*0b30*/  IMAD.X R13, RZ, RZ, RZ, P0 ;  /* 0x000000ffff0d7224 */ /* 0x000fe200000e06ff */
[----:B------:R-:W-:Y:S01]  /*0b40*/  IADD3 RZ, P0, R9, R10, RZ ;  /* 0x0000000a09ff7210 */ /* 0x000fe20007f1e0ff */
[----:B------:R-:W-:-:S04]  /*0b50*/  IMAD.MOV.U32 R12, RZ, RZ, R11 ;  /* 0x000000ffff0c7224 */ /* 0x000fc800078e000b */
[----:B------:R-:W-:-:S08]  /*0b60*/  IMAD.WIDE.U32.X R8, R15, R23, R12, P0 ;  /* 0x000000170f087225 */ /* 0x000fd000000e040c */
.L_x_9:
[----:B------:R-:W0:Y:S01]  /*0b70*/  LDC.64 R28, c[0x0][0x640] ;  /* 0x00019000ff1c7b82 */ /* 0x000e220000000a00 */
[-CC-:B------:R-:W-:Y:S01]  /*0b80*/  SHF.R.U64 R99, R8, R20.reuse, R9.reuse ;  /* 0x0000001408637219 */ /* 0x180fe20000001209 */
[----:B------:R-:W-:Y:S01]  /*0b90*/  IMAD R27, R7, R21, R4 ;  /* 0x00000015071b7224 */ /* 0x000fe200078e0204 */
[----:B------:R-:W-:Y:S01]  /*0ba0*/  SHF.R.U32.HI R3, RZ, R20, R9 ;  /* 0x00000014ff037219 */ /* 0x000fe20000011609 */
[----:B------:R-:W-:Y:S01]  /*0bb0*/  IMAD.MOV.U32 R21, RZ, RZ, 0x1 ;  /* 0x00000001ff157424 */ /* 0x000fe200078e00ff */
[----:B------:R-:W-:-:S03]  /*0bc0*/  IADD3 R5, P0, RZ, -R99, RZ ;  /* 0x80000063ff057210 */ /* 0x000fc60007f1e0ff */
[----:B------:R-:W1:Y:S02]  /*0bd0*/  LDC R22, c[0x0][0x618] ;  /* 0x00018600ff167b82 */ /* 0x000e640000000800 */
[----:B------:R-:W-:Y:S02]  /*0be0*/  IMAD.X R3, RZ, RZ, ~R3, P0 ;  /* 0x000000ffff037224 */ /* 0x000fe400000e0e03 */
[----:B------:R-:W-:-:S04]  /*0bf0*/  IMAD.WIDE.U32 R8, R5, R24, R16 ;  /* 0x0000001805087225 */ /* 0x000fc800078e0010 */
[----:B------:R-:W2:Y:S01]  /*0c00*/  LDC R20, c[0x0][0x608] ;  /* 0x00018200ff147b82 */ /* 0x000ea20000000800 */
[----:B------:R-:W-:Y:S02]  /*0c10*/  IMAD R10, R3, R24, RZ ;  /* 0x00000018030a7224 */ /* 0x000fe400078e02ff */
[----:B------:R-:W-:Y:S02]  /*0c20*/  IMAD.MOV.U32 R3, RZ, RZ, -0x1 ;  /* 0xffffffffff037424 */ /* 0x000fe400078e00ff */
[----:B------:R-:W-:-:S03]  /*0c30*/  IMAD R5, R5, R25, R10 ;  /* 0x0000001905057224 */ /* 0x000fc600078e020a */
[----:B------:R-:W3:Y:S01]  /*0c40*/  LDC R26, c[0x0][0x658] ;  /* 0x00019600ff1a7b82 */ /* 0x000ee20000000800 */
[----:B------:R-:W-:Y:S01]  /*0c50*/  IMAD.IADD R5, R9, 0x1, R5 ;  /* 0x0000000109057824 */ /* 0x000fe200078e0205 */
[----:B0-----:R-:W-:-:S04]  /*0c60*/  ISETP.NE.U32.AND P0, PT, R28, RZ, PT ;  /* 0x000000ff1c00720c */ /* 0x001fc80003f05070 */
[----:B------:R-:W-:Y:S02]  /*0c70*/  ISETP.NE.AND.EX P0, PT, R29, RZ, PT, P0 ;  /* 0x000000ff1d00720c */ /* 0x000fe40003f05300 */
[----:B------:R-:W0:Y:S01]  /*0c80*/  LDC R24, c[0x0][0x600] ;  /* 0x00018000ff187b82 */ /* 0x000e220000000800 */
[-CC-:B-1----:R-:W-:Y:S02]  /*0c90*/  SHF.R.U64 R12, R8, R22.reuse, R5.reuse ;  /* 0x00000016080c7219 */ /* 0x182fe40000001205 */
[----:B------:R-:W-:-:S05]  /*0ca0*/  SHF.R.U32.HI R5, RZ, R22, R5 ;  /* 0x00000016ff057219 */ /* 0x000fca0000011605 */
[----:B------:R-:W1:Y:S01]  /*0cb0*/  LDC R15, c[0x0][0x648] ;  /* 0x00019200ff0f7b82 */ /* 0x000e620000000800 */
[-CC-:B--2---:R-:W-:Y:S02]  /*0cc0*/  SHF.R.U64 R22, R12, R20.reuse, R5.reuse ;  /* 0x000000140c167219 */ /* 0x184fe40000001205 */
[----:B------:R-:W-:-:S05]  /*0cd0*/  SHF.R.U32.HI R5, RZ, R20, R5 ;  /* 0x00000014ff057219 */ /* 0x000fca0000011605 */
[----:B------:R-:W2:Y:S01]  /*0ce0*/  LDC R23, c[0x0][0x638] ;  /* 0x00018e00ff177b82 */ /* 0x000ea20000000800 */
[-CC-:B---3--:R-:W-:Y:S02]  /*0cf0*/  SHF.R.U64 R20, R22, R26.reuse, R5.reuse ;  /* 0x0000001a16147219 */ /* 0x188fe40000001205 */
[-C--:B------:R-:W-:Y:S02]  /*0d00*/  SHF.L.U32 R3, R3, R26.reuse, RZ ;  /* 0x0000001a03037219 */ /* 0x080fe400000006ff */
[----:B------:R-:W-:Y:S01]  /*0d10*/  SHF.R.U32.HI R5, RZ, R26, R5 ;  /* 0x0000001aff057219 */ /* 0x000fe20000011605 */
[----:B------:R-:W-:Y:S01]  /*0d20*/  IMAD.MOV.U32 R4, RZ, RZ, R20 ;  /* 0x000000ffff047224 */ /* 0x000fe200078e0014 */
[----:B------:R-:W-:Y:S01]  /*0d30*/  LOP3.LUT R7, RZ, R3, RZ, 0x33, !PT ;  /* 0x00000003ff077212 */ /* 0x000fe200078e33ff */
[----:B------:R-:W3:Y:S01]  /*0d40*/  LDC R25, c[0x0][0x610] ;  /* 0x00018400ff197b82 */ /* 0x000ee20000000800 */
[----:B------:R-:W-:Y:S05]  /*0d50*/  @!P0 BRA `(.L_x_10) ;  /* 0x0000000000288947 */ /* 0x000fea0003800000 */
[----:B------:R-:W4:Y:S02]  /*0d60*/  LDC R3, c[0x0][0x64c] ;  /* 0x00019300ff037b82 */ /* 0x000f240000000800 */
[----:B----4-:R-:W-:-:S05]  /*0d70*/  IADD3 R3, P0, R20, R3, RZ ;  /* 0x0000000314037210 */ /* 0x010fca0007f1e0ff */
        /* <DEDUP_REMOVED lines=8> */
.L_x_10:
[----:B-1----:R-:W-:Y:S02]  /*0e00*/  SHF.R.U64 R5, R4, R15, R5 ;  /* 0x0000000f04057219 */ /* 0x002fe40000001205 */
[----:B------:R-:W-:Y:S01]  /*0e10*/  LOP3.LUT R4, R22, R7, RZ, 0xc0, !PT ;  /* 0x0000000716047212 */ /* 0x000fe200078ec0ff */
[----:B0-----:R-:W-:Y:S01]  /*0e20*/  VIADD R7, R24, 0xffffffff ;  /* 0xffffffff18077836 */ /* 0x001fe20000000000 */
[----:B------:R-:W-:Y:S01]  /*0e30*/  SHF.L.U32 R3, R21, R26, RZ ;  /* 0x0000001a15037219 */ /* 0x000fe200000006ff */
[----:B------:R-:W-:Y:S01]  /*0e40*/  IMAD.MOV R8, RZ, RZ, -R5 ;  /* 0x000000ffff087224 */ /* 0x000fe200078e0a05 */
[----:B------:R-:W-:Y:S02]  /*0e50*/  SEL R6, R6, R27, !P1 ;  /* 0x0000001b06067207 */ /* 0x000fe40004800000 */
[----:B------:R-:W-:Y:S01]  /*0e60*/  LOP3.LUT R7, R12, R7, RZ, 0xc0, !PT ;  /* 0x000000070c077212 */ /* 0x000fe200078ec0ff */
[----:B------:R-:W-:Y:S02]  /*0e70*/  IMAD R5, R3, R5, R4 ;  /* 0x0000000503057224 */ /* 0x000fe400078e0204 */
[----:B--2---:R-:W-:-:S02]  /*0e80*/  IMAD R3, R8, R23, R20 ;  /* 0x0000001708037224 */ /* 0x004fc400078e0214 */
[----:B---3--:R-:W-:Y:S02]  /*0e90*/  IMAD R6, R5, R25, R6 ;  /* 0x0000001905067224 */ /* 0x008fe400078e0206 */
[----:B------:R-:W-:Y:S02]  /*0ea0*/  IMAD R101, R3, R24, R7 ;  /* 0x0000001803657224 */ /* 0x000fe400078e0207 */
[----:B------:R-:W-:-:S03]  /*0eb0*/  IMAD.MOV.U32 R4, RZ, RZ, 0x1 ;  /* 0x00000001ff047424 */ /* 0x000fc600078e00ff */
[----:B------:R-:W-:Y:S02]  /*0ec0*/  SEL R100, R101, R6, !P1 ;  /* 0x0000000665647207 */ /* 0x000fe40004800000 */
[----:B------:R-:W-:Y:S02]  /*0ed0*/  PRMT R3, R4, 0x7610, R3 ;  /* 0x0000761004037816 */ /* 0x000fe40000000003 */
[----:B------:R-:W-:-:S07]  /*0ee0*/  SEL R101, R6, R101, !P1 ;  /* 0x0000006506657207 */ /* 0x000fce0004800000 */
.L_x_8:
[----:B------:R-:W-:-:S08]  /*0ef0*/  NOP ;  /* 0x0000000000007918 */ /* 0x000fd00000000000 */
[----:B------:R-:W0:Y:S02]  /*0f00*/  USETMAXREG.TRY_ALLOC.CTAPOOL UP0, 0xe8 ;  /* 0x000000e8000079c8 */ /* 0x000e240008000600 */
[----:B0-----:R-:W-:-:S13]  /*0f10*/  PLOP3.LUT P0, PT, PT, PT, UP0, 0x80, 0x0 ;  /* 0x000000000000781c */ /* 0x001fda0003f0f008 */
[----:B------:R-:W-:Y:S05]  /*0f20*/  @!P0 BRA `(.L_x_8) ;  /* 0xfffffffc00f08947 */ /* 0x000fea000383ffff */
[----:B------:R-:W-:Y:S01]  /*0f30*/  ULDC.64 UR4, c[0x0][0x598] ;  /* 0x0001660000047ab9 */ /* 0x000fe20000000a00 */
[----:B------:R-:W-:Y:S01]  /*0f40*/  ULDC.64 UR36, c[0x0][0x208] ;  /* 0x0000820000247ab9 */ /* 0x000fe20000000a00 */
[----:B------:R-:W-:-:S04]  /*0f50*/  ISETP.NE.U32.AND P0, PT, RZ, UR4, PT ;  /* 0x00000004ff007c0c */ /* 0x000fc8000bf05070 */
[----:B------:R-:W-:-:S13]  /*0f60*/  ISETP.NE.AND.EX P0, PT, RZ, UR5, PT, P0 ;  /* 0x00000005ff007c0c */ /* 0x000fda000bf05300 */
[----:B------:R-:W-:Y:S05]  /*0f70*/  @!P0 BRA `(.L_x_11) ;  /* 0x00000000001c8947 */ /* 0x000fea0003800000 */
[----:B------:R-:W0:Y:S02]  /*0f80*/  LDC.64 R4, c[0x0][0x598] ;  /* 0x00016600ff047b82 */ /* 0x000e240000000a00 */
[----:B0-----:R-:W2:Y:S02]  /*0f90*/  LDG.E.64 R4, desc[UR36][R4.64] ;  /* 0x0000002404047981 */ /* 0x001ea4000c1e1b00 */
[----:B--2---:R-:W-:-:S04]  /*0fa0*/  ISETP.NE.U32.AND P0, PT, R4, RZ, PT ;  /* 0x000000ff0400720c */ /* 0x004fc80003f05070 */
[----:B------:R-:W-:-:S13]  /*0fb0*/  ISETP.NE.AND.EX P0, PT, R5, RZ, PT, P0 ;  /* 0x000000ff0500720c */ /* 0x000fda0003f05300 */
[----:B------:R-:W-:Y:S05]  /*0fc0*/  @!P0 BRA `(.L_x_11) ;  /* 0x0000000000088947 */ /* 0x000fea0003800000 */
[----:B------:R0:W5:Y:S01]  /*0fd0*/  LD.E R88, desc[UR36][R4.64] ;  /* 0x0000002404587980 */ /* 0x000162000c101900 */
[----:B------:R-:W-:Y:S05]  /*0fe0*/  BRA `(.L_x_12) ;  /* 0x0000000000247947 */ /* 0x000fea0003800000 */
.L_x_11:
[----:B------:R-:W-:Y:S02]  /*0ff0*/  ULDC.64 UR4, c[0x0][0x588] ;  /* 0x0001620000047ab9 */ /* 0x000fe40000000a00 */
[----:B------:R-:W-:-:S04]  /*1000*/  ISETP.NE.U32.AND P0, PT, RZ, UR4, PT ;  /* 0x00000004ff007c0c */ /* 0x000fc8000bf05070 */
[----:B------:R-:W-:-:S13]  /*1010*/  ISETP.NE.AND.EX P0, PT, RZ, UR5, PT, P0 ;  /* 0x00000005ff007c0c */ /* 0x000fda000bf05300 */
[----:B------:R-:W-:Y:S05]  /*1020*/  @!P0 BRA `(.L_x_13) ;  /* 0x00000000000c8947 */ /* 0x000fea0003800000 */
[----:B------:R-:W0:Y:S02]  /*1030*/  LDC.64 R88, c[0x0][0x588] ;  /* 0x00016200ff587b82 */ /* 0x000e240000000a00 */
[----:B0-----:R1:W5:Y:S01]  /*1040*/  LDG.E R88, desc[UR36][R88.64] ;  /* 0x0000002458587981 */ /* 0x001362000c1e1900 */
[----:B------:R-:W-:Y:S05]  /*1050*/  BRA `(.L_x_12) ;  /* 0x0000000000087947 */ /* 0x000fea0003800000 */
.L_x_13:
[----:B------:R-:W-:Y:S02]  /*1060*/  ULDC UR4, c[0x0][0x580] ;  /* 0x0001600000047ab9 */ /* 0x000fe40000000800 */
[----:B------:R-:W-:-:S07]  /*1070*/  IMAD.U32 R88, RZ, RZ, UR4 ;  /* 0x00000004ff587e24 */ /* 0x000fce000f8e00ff */
.L_x_12:
[----:B------:R-:W-:Y:S02]  /*1080*/  ULDC.64 UR4, c[0x0][0x5a0] ;  /* 0x0001680000047ab9 */ /* 0x000fe40000000a00 */
[----:B------:R-:W-:-:S04]  /*1090*/  ISETP.NE.U32.AND P0, PT, RZ, UR4, PT ;  /* 0x00000004ff007c0c */ /* 0x000fc8000bf05070 */
[----:B------:R-:W-:-:S13]  /*10a0*/  ISETP.NE.AND.EX P0, PT, RZ, UR5, PT, P0 ;  /* 0x00000005ff007c0c */ /* 0x000fda000bf05300 */
[----:B------:R-:W-:Y:S05]  /*10b0*/  @!P0 BRA `(.L_x_14) ;  /* 0x00000000001c8947 */ /* 0x000fea0003800000 */
[----:B0-----:R-:W0:Y:S02]  /*10c0*/  LDC.64 R4, c[0x0][0x5a0] ;  /* 0x00016800ff047b82 */ /* 0x001e240000000a00 */
[----:B0-----:R-:W2:Y:S02]  /*10d0*/  LDG.E.64 R4, desc[UR36][R4.64] ;  /* 0x0000002404047981 */ /* 0x001ea4000c1e1b00 */
[----:B--2---:R-:W-:-:S04]  /*10e0*/  ISETP.NE.U32.AND P0, PT, R4, RZ, PT ;  /* 0x000000ff0400720c */ /* 0x004fc80003f05070 */
[----:B------:R-:W-:-:S13]  /*10f0*/  ISETP.NE.AND.EX P0, PT, R5, RZ, PT, P0 ;  /* 0x000000ff0500720c */ /* 0x000fda0003f05300 */
[----:B------:R-:W-:Y:S05]  /*1100*/  @!P0 BRA `(.L_x_14) ;  /* 0x0000000000088947 */ /* 0x000fea0003800000 */
[----:B-1----:R0:W5:Y:S01]  /*1110*/  LD.E R89, desc[UR36][R4.64] ;  /* 0x0000002404597980 */ /* 0x002162000c101900 */
[----:B------:R-:W-:Y:S05]  /*1120*/  BRA `(.L_x_15) ;  /* 0x0000000000247947 */ /* 0x000fea0003800000 */
.L_x_14:
[----:B------:R-:W-:Y:S02]  /*1130*/  ULDC.64 UR4, c[0x0][0x590] ;  /* 0x0001640000047ab9 */ /* 0x000fe40000000a00 */
[----:B------:R-:W-:-:S04]  /*1140*/  ISETP.NE.U32.AND P0, PT, RZ, UR4, PT ;  /* 0x00000004ff007c0c */ /* 0x000fc8000bf05070 */
[----:B------:R-:W-:-:S13]  /*1150*/  ISETP.NE.AND.EX P0, PT, RZ, UR5, PT, P0 ;  /* 0x00000005ff007c0c */ /* 0x000fda000bf05300 */
[----:B------:R-:W-:Y:S05]  /*1160*/  @!P0 BRA `(.L_x_16) ;  /* 0x00000000000c8947 */ /* 0x000fea0003800000 */
[----:B0-----:R-:W1:Y:S02]  /*1170*/  LDC.64 R4, c[0x0][0x590] ;  /* 0x00016400ff047b82 */ /* 0x001e640000000a00 */
[----:B-1----:R1:W5:Y:S01]  /*1180*/  LDG.E R89, desc[UR36][R4.64] ;  /* 0x0000002404597981 */ /* 0x002362000c1e1900 */
[----:B------:R-:W-:Y:S05]  /*1190*/  BRA `(.L_x_15) ;  /* 0x0000000000087947 */ /* 0x000fea0003800000 */
.L_x_16:
[----:B------:R-:W-:Y:S02]  /*11a0*/  ULDC UR4, c[0x0][0x584] ;  /* 0x0001610000047ab9 */ /* 0x000fe40000000800 */
[----:B-1----:R-:W-:-:S07]  /*11b0*/  IMAD.U32 R89, RZ, RZ, UR4 ;  /* 0x00000004ff597e24 */ /* 0x002fce000f8e00ff */
.L_x_15:
[----:B------:R-:W-:-:S13]  /*11c0*/  LOP3.LUT P0, RZ, R3, 0xff, RZ, 0xc0, !PT ;  /* 0x000000ff03ff7812 */ /* 0x000fda000780c0ff */
[----:B------:R-:W-:Y:S05]  /*11d0*/  @!P0 EXIT ;  /* 0x000000000000894d */ /* 0x000fea0003800000 */
[----:B------:R-:W2:Y:S01]  /*11e0*/  LDC R92, c[0x0][0x658] ;  /* 0x00019600ff5c7b82 */ /* 0x000ea20000000800 */
[----:B------:R-:W-:Y:S01]  /*11f0*/  ULDC.64 UR6, c[0x0][0x288] ;  /* 0x0000a20000067ab9 */ /* 0x000fe20000000a00 */
[----:B------:R-:W-:Y:S01]  /*1200*/  LOP3.LUT R14, R14, 0x1, RZ, 0xc0, !PT ;  /* 0x000000010e0e7812 */ /* 0x000fe200078ec0ff */
[----:B------:R-:W-:Y:S01]  /*1210*/  UIADD3 UR4, UR7, 0x3f, URZ ;  /* 0x0000003f07047890 */ /* 0x000fe2000fffe03f */
[----:B------:R-:W-:Y:S01]  /*1220*/  SHF.R.U32.HI R3, RZ, 0x2, R94 ;  /* 0x00000002ff037819 */ /* 0x000fe2000001165e */
[----:B01----:R-:W-:Y:S01]  /*1230*/  IMAD.MOV.U32 R5, RZ, RZ, -0x1 ;  /* 0xffffffffff057424 */ /* 0x003fe200078e00ff */
[----:B------:R-:W-:Y:S01]  /*1240*/  SHF.R.U32.HI R0, RZ, 0x1, R0 ;  /* 0x00000001ff007819 */ /* 0x000fe20000011600 */
[----:B------:R-:W-:Y:S01]  /*1250*/  USHF.R.S32.HI UR5, URZ, 0x1f, UR4 ;  /* 0x0000001f3f057899 */ /* 0x000fe20008011404 */
[----:B------:R-:W0:Y:S01]  /*1260*/  LDC.64 R90, c[0x0][0x5c8] ;  /* 0x00017200ff5a7b82 */ /* 0x000e220000000a00 */
[----:B------:R-:W-:Y:S01]  /*1270*/  IMAD.SHL.U32 R22, R14, 0x40, RZ ;  /* 0x000000400e167824 */ /* 0x000fe200078e00ff */
[----:B------:R-:W-:Y:S01]  /*1280*/  LOP3.LUT R3, R3, 0x7, RZ, 0xc0, !PT ;  /* 0x0000000703037812 */ /* 0x000fe200078ec0ff */
[----:B------:R-:W-:Y:S01]  /*1290*/  ULEA.HI UR5, UR5, UR4, URZ, 0x6 ;  /* 0x0000000405057291 */ /* 0x000fe2000f8f303f */
[----:B------:R-:W-:Y:S01]  /*12a0*/  LOP3.LUT R0, R0, 0x30, RZ, 0xc0, !PT ;  /* 0x0000003000007812 */ /* 0x000fe200078ec0ff */
[----:B------:R-:W-:Y:S01]  /*12b0*/  IMAD.MOV.U32 R7, RZ, RZ, 0x1 ;  /* 0x00000001ff077424 */ /* 0x000fe200078e00ff */
[--C-:B------:R-:W-:Y:S01]  /*12c0*/  LOP3.LUT R22, R22, 0x40, R3.reuse, 0xe2, !PT ;  /* 0x0000004016167812 */ /* 0x100fe200078ee203 */
[----:B------:R-:W-:Y:S01]  /*12d0*/  USHF.R.S32.HI UR43, URZ, 0x6, UR5 ;  /* 0x000000063f2b7899 */ /* 0x000fe20008011405 */
[----:B------:R-:W1:Y:S01]  /*12e0*/  LDC R96, c[0x0][0x600] ;  /* 0x00018000ff607b82 */ /* 0x000e620000000800 */
[----:B------:R-:W-:Y:S01]  /*12f0*/  IADD3 R3, RZ, -R0, -R3 ;  /* 0x80000000ff037210 */ /* 0x000fe20007ffe803 */
[----:B------:R-:W-:Y:S01]  /*1300*/  IMAD.U32 R4, RZ, RZ, UR6 ;  /* 0x00000006ff047e24 */ /* 0x000fe2000f8e00ff */
[C---:B------:R-:W-:Y:S01]  /*1310*/  LOP3.LUT R93, R94.reuse, 0x3, RZ, 0xc0, !PT ;  /* 0x000000035e5d7812 */ /* 0x040fe200078ec0ff */
[----:B------:R-:W-:Y:S01]  /*1320*/  UISETP.LT.AND UP0, UPT, UR43, 0x1, UPT ;  /* 0x000000012b00788c */ /* 0x000fe2000bf01270 */
[----:B------:R-:W-:Y:S01]  /*1330*/  LOP3.LUT R95, R94, 0x80, RZ, 0xc0, !PT ;  /* 0x000000805e5f7812 */ /* 0x000fe200078ec0ff */
[----:B------:R-:W-:Y:S01]  /*1340*/  IMAD R3, R14, -0x40, R3 ;  /* 0xffffffc00e037824 */ /* 0x000fe200078e0203 */
[----:B------:R-:W-:Y:S01]  /*1350*/  ULDC UR4, c[0x0][0x284] ;  /* 0x0000a10000047ab9 */ /* 0x000fe20000000800 */
[----:B--2---:R-:W-:Y:S01]  /*1360*/  SHF.L.U32 R5, R5, R92, RZ ;  /* 0x0000005c05057219 */ /* 0x004fe200000006ff */
[----:B------:R-:W-:Y:S01]  /*1370*/  USEL UR44, UR43, 0x1, UP0 ;  /* 0x000000012b2c7887 */ /* 0x000fe20008000000 */
[----:B------:R-:W-:Y:S01]  /*1380*/  IMAD R93, R93, -0x2, R4 ;  /* 0xfffffffe5d5d7824 */ /* 0x000fe200078e0204 */
[----:B------:R-:W-:Y:S01]  /*1390*/  LOP3.LUT R22, R22, R0, RZ, 0xfc, !PT ;  /* 0x0000000016167212 */ /* 0x000fe200078efcff */
[----:B------:R-:W-:Y:S01]  /*13a0*/  IMAD.SHL.U32 R94, R94, 0x2, RZ ;  /* 0x000000025e5e7824 */ /* 0x000fe200078e00ff */
[----:B------:R-:W-:Y:S01]  /*13b0*/  SHF.L.U32 R92, R7, R92, RZ ;  /* 0x0000005c075c7219 */ /* 0x000fe200000006ff */
[----:B------:R-:W-:Y:S01]  /*13c0*/  VIADD R98, R3, UR4 ;  /* 0x0000000403627c36 */ /* 0x000fe20008000000 */
[----:B------:R-:W-:Y:S01]  /*13d0*/  LOP3.LUT R103, R18, 0x1, RZ, 0xfc, !PT ;  /* 0x0000000112677812 */ /* 0x000fe200078efcff */
[----:B------:R-:W-:Y:S01]  /*13e0*/  IMAD.MOV.U32 R23, RZ, RZ, RZ ;  /* 0x000000ffff177224 */ /* 0x000fe200078e00ff */
[C---:B0-----:R-:W-:Y:S01]  /*13f0*/  SHF.L.U64.HI R91, R90.reuse, 0x3, R91 ;  /* 0x000000035a5b7819 */ /* 0x041fe2000001025b */
[----:B------:R-:W-:Y:S01]  /*1400*/  IMAD.SHL.U32 R90, R90, 0x8, RZ ;  /* 0x000000085a5a7824 */ /* 0x000fe200078e00ff */
[----:B------:R-:W-:Y:S01]  /*1410*/  SHF.R.U32.HI R95, RZ, 0x7, R95 ;  /* 0x00000007ff5f7819 */ /* 0x000fe2000001165f */
[----:B------:R-:W-:Y:S01]  /*1420*/  UIADD3 UR44, UR43, -UR44, URZ ;  /* 0x8000002c2b2c7290 */ /* 0x000fe2000fffe03f */
[----:B------:R-:W-:Y:S01]  /*1430*/  LOP3.LUT R97, RZ, R5, RZ, 0x33, !PT ;  /* 0x00000005ff617212 */ /* 0x000fe200078e33ff */
[----:B------:R-:W-:Y:S01]  /*1440*/  UMOV UR40, URZ ;  /* 0x0000003f00287c82 */ /* 0x000fe20008000000 */
[----:B------:R-:W-:Y:S01]  /*1450*/  UMOV UR42, URZ ;  /* 0x0000003f002a7c82 */ /* 0x000fe20008000000 */
[----:B-1----:R-:W-:-:S08]  /*1460*/  VIADD R96, R96, 0xffffffff ;  /* 0xffffffff60607836 */ /* 0x002fd00000000000 */
.L_x_164:
[----:B0-----:R-:W0:Y:S01]  /*1470*/  SHFL.IDX PT, R0, R95, RZ, 0x1f ;  /* 0x00001fff5f007589 */ /* 0x001e2200000e0000 */
[----:B-1----:R-:W1:Y:S01]  /*1480*/  S2UR UR7, SR_CgaCtaId ;  /* 0x00000000000779c3 */ /* 0x002e620000008800 */
[----:B------:R-:W-:Y:S01]  /*1490*/  UMOV UR6, 0x400 ;  /* 0x0000040000067882 */ /* 0x000fe20000000000 */
[----:B0-----:R-:W-:Y:S01]  /*14a0*/  R2UR UR4, R0 ;  /* 0x00000000000472ca */ /* 0x001fe200000e0000 */
[----:B-1----:R-:W-:-:S12]  /*14b0*/  ULEA UR6, UR7, UR6, 0x18 ;  /* 0x0000000607067291 */ /* 0x002fd8000f8ec03f */
[----:B------:R-:W-:-:S04]  /*14c0*/  ULEA.HI UR5, UR4, UR4, URZ, 0x1 ;  /* 0x0000000404057291 */ /* 0x000fc8000f8f083f */
[----:B------:R-:W-:-:S04]  /*14d0*/  ULOP3.LUT UR5, UR5, 0x7fffe, URZ, 0xc0, !UPT ;  /* 0x0007fffe05057892 */ /* 0x000fc8000f8ec03f */
[----:B------:R-:W-:-:S03]  /*14e0*/  UIADD3 UR5, UR4, -UR5, URZ ;  /* 0x8000000504057290 */ /* 0x000fc6000fffe03f */
[----:B------:R-:W-:Y:S01]  /*14f0*/  ULDC UR4, c[0x0][0x28c] ;  /* 0x0000a30000047ab9 */ /* 0x000fe20000000800 */
[----:B------:R-:W-:Y:S01]  /*1500*/  ULEA UR5, UR5, UR6, 0xd ;  /* 0x0000000605057291 */ /* 0x000fe2000f8e683f */
[----:B------:R-:W-:-:S03]  /*1510*/  ISETP.LT.AND P0, PT, RZ, UR4, PT ;  /* 0x00000004ff007c0c */ /* 0x000fc6000bf01270 */
[----:B------:R-:W-:-:S04]  /*1520*/  UIADD3 UR5, UR5, 0x180, URZ ;  /* 0x0000018005057890 */ /* 0x000fc8000fffe03f */
[----:B------:R-:W-:-:S04]  /*1530*/  USHF.R.U32.HI UR5, URZ, 0x4, UR5 ;  /* 0x000000043f057899 */ /* 0x000fc80008011605 */
[----:B------:R-:W-:Y:S02]  /*1540*/  ULOP3.LUT UR45, UR5, 0x3fff, URZ, 0xc0, !UPT ;  /* 0x00003fff052d7892 */ /* 0x000fe4000f8ec03f */
[----:B--2345:R-:W-:Y:S10]  /*1550*/  @P0 BRA `(.L_x_17) ;  /* 0x0000000000400947 */ /* 0x03cff40003800000 */
[----:B------:R-:W-:Y:S01]  /*1560*/  MOV R0, 0x0 ;  /* 0x0000000000007802 */ /* 0x000fe20000000f00 */
[----:B------:R-:W-:Y:S01]  /*1570*/  ULDC.64 UR4, c[0x4][0x68] ;  /* 0x01001a0000047ab9 */ /* 0x000fe20000000a00 */
[----:B------:R-:W-:Y:S01]  /*1580*/  ULDC.64 UR6, c[0x4][0x8] ;  /* 0x0100020000067ab9 */ /* 0x000fe20000000a00 */
[----:B------:R-:W-:Y:S01]  /*1590*/  IMAD.U32 R4, RZ, RZ, UR4 ;  /* 0x00000004ff047e24 */ /* 0x000fe2000f8e00ff */
[----:B------:R0:W1:Y:S01]  /*15a0*/  LDC.64 R14, c[0x4][R0] ;  /* 0x01000000000e7b82 */ /* 0x0000620000000a00 */
[----:B------:R-:W-:Y:S01]  /*15b0*/  IMAD.U32 R5, RZ, RZ, UR5 ;  /* 0x00000005ff057e24 */ /* 0x000fe2000f8e00ff */
[----:B------:R-:W-:Y:S01]  /*15c0*/  ULDC.64 UR4, c[0x4][0x70] ;  /* 0x01001c0000047ab9 */ /* 0x000fe20000000a00 */
[----:B------:R-:W-:Y:S02]  /*15d0*/  IMAD.U32 R10, RZ, RZ, UR6 ;  /* 0x00000006ff0a7e24 */ /* 0x000fe4000f8e00ff */
[----:B------:R-:W-:Y:S02]  /*15e0*/  IMAD.U32 R6, RZ, RZ, UR4 ;  /* 0x00000004ff067e24 */ /* 0x000fe4000f8e00ff */
[----:B------:R-:W-:-:S02]  /*15f0*/  IMAD.U32 R7, RZ, RZ, UR5 ;  /* 0x00000005ff077e24 */ /* 0x000fc4000f8e00ff */
[----:B------:R-:W-:Y:S02]  /*1600*/  IMAD.U32 R11, RZ, RZ, UR7 ;  /* 0x00000007ff0b7e24 */ /* 0x000fe4000f8e00ff */
[----:B------:R-:W-:Y:S02]  /*1610*/  IMAD.MOV.U32 R8, RZ, RZ, 0x1e1 ;  /* 0x000001e1ff087424 */ /* 0x000fe400078e00ff */
[----:B------:R-:W-:Y:S02]  /*1620*/  IMAD.MOV.U32 R12, RZ, RZ, 0x1 ;  /* 0x00000001ff0c7424 */ /* 0x000fe400078e00ff */
[----:B0-----:R-:W-:-:S07]  /*1630*/  IMAD.MOV.U32 R13, RZ, RZ, RZ ;  /* 0x000000ffff0d7224 */ /* 0x001fce00078e00ff */
[----:B------:R-:W-:-:S07]  /*1640*/  LEPC R20, `(.L_x_17) ;  /* 0x000000001014794e */ /* 0x000fce0000000000 */
[----:B-1---5:R-:W-:Y:S05]  /*1650*/  CALL.ABS.NOINC R14 ;  /* 0x000000000e007343 */ /* 0x022fea0003c00000 */
.L_x_17:
[----:B------:R-:W-:-:S13]  /*1660*/  ISETP.NE.AND P0, PT, R103, 0x3, PT ;  /* 0x000000036700780c */ /* 0x000fda0003f05270 */
[----:B------:R-:W-:Y:S05]  /*1670*/  @!P0 BRA `(.L_x_18) ;  /* 0x0000000000048947 */ /* 0x000fea0003800000 */
[----:B------:R-:W-:Y:S01]  /*1680*/  BPT.TRAP 0x1 ;  /* 0x000000040000795c */ /* 0x000fe20000300000 */
.L_x_18:
[----:B------:R-:W0:Y:S01]  /*1690*/  S2UR UR5, SR_CgaCtaId ;  /* 0x00000000000579c3 */ /* 0x000e220000008800 */
[----:B------:R-:W-:Y:S01]  /*16a0*/  UMOV UR4, 0x400 ;  /* 0x0000040000047882 */ /* 0x000fe20000000000 */
[----:B------:R-:W-:Y:S02]  /*16b0*/  IMAD.U32 R0, RZ, RZ, UR40 ;  /* 0x00000028ff007e24 */ /* 0x000fe4000f8e00ff */
[----:B------:R-:W-:-:S03]  /*16c0*/  IMAD.U32 R3, RZ, RZ, UR42 ;  /* 0x0000002aff037e24 */ /* 0x000fc6000f8e00ff */
[----:B------:R-:W-:Y:S01]  /*16d0*/  SHF.L.U32 R0, R0, 0x1f, RZ ;  /* 0x0000001f00007819 */ /* 0x000fe200000006ff */
[----:B0-----:R-:W-:-:S06]  /*16e0*/  ULEA UR4, UR5, UR4, 0x18 ;  /* 0x0000000405047291 */ /* 0x001fcc000f8ec03f */
[----:B------:R-:W-:-:S04]  /*16f0*/  IMAD.U32 R6, RZ, RZ, UR4 ;  /* 0x00000004ff067e24 */ /* 0x000fc8000f8e00ff */
[----:B------:R-:W-:-:S04]  /*1700*/  IMAD R3, R3, 0x8, R6 ;  /* 0x0000000803037824 */ /* 0x000fc800078e0206 */
[----:B------:R0:W1:Y:S01]  /*1710*/  SYNCS.PHASECHK.TRANS64.TRYWAIT P1, [R3+URZ], R0 ;  /* 0x00000000030075a7 */ /* 0x000062000802017f */
[----:B------:R-:W-:Y:S05]  /*1720*/  @!P0 BRA `(.L_x_19) ;  /* 0x0000000000048947 */ /* 0x000fea0003800000 */
[----:B------:R-:W-:Y:S01]  /*1730*/  BPT.TRAP 0x1 ;  /* 0x000000040000795c */ /* 0x000fe20000300000 */
.L_x_19:
[----:B------:R-:W-:-:S05]  /*1740*/  IMAD.U32 R4, RZ, RZ, UR44 ;  /* 0x0000002cff047e24 */ /* 0x000fca000f8e00ff */
[----:B------:R-:W-:Y:S01]  /*1750*/  ISETP.GE.AND P2, PT, R4, 0x1, PT ;  /* 0x000000010400780c */ /* 0x000fe20003f46270 */
[----:B-1----:R-:W-:-:S12]  /*1760*/  @P1 BRA `(.L_x_20) ;  /* 0x0000000000081947 */ /* 0x002fd80003800000 */
[----:B------:R-:W1:Y:S02]  /*1770*/  SYNCS.PHASECHK.TRANS64.TRYWAIT P1, [R3+URZ], R0 ;  /* 0x00000000030075a7 */ /* 0x000e64000802017f */
[----:B-1----:R-:W-:Y:S05]  /*1780*/  @!P1 BRA `(.L_x_21) ;  /* 0x00000068002c9947 */ /* 0x002fea0003800000 */
.L_x_20:
[----:B------:R-:W-:Y:S05]  /*1790*/  WARPSYNC.ALL ;  /* 0x0000000000007948 */ /* 0x000fea0003800000 */
[----:B------:R-:W-:Y:S01]  /*17a0*/  R2UR UR4, R6 ;  /* 0x00000000060472ca */ /* 0x000fe200000e0000 */
[----:B------:R-:W-:Y:S01]  /*17b0*/  ULEA UR5, UR42, UR45, 0xa ;  /* 0x0000002d2a057291 */ /* 0x000fe2000f8e503f */
[----:B------:R-:W-:Y:S01]  /*17c0*/  WARPGROUP.ARRIVE ;  /* 0x00000000000079c5 */ /* 0x000fe20000000000 */
[----:B------:R-:W-:Y:S01]  /*17d0*/  UMOV UR9, 0x40000040 ;  /* 0x4000004000097882 */ /* 0x000fe20000000000 */
[----:B------:R-:W-:-:S04]  /*17e0*/  UMOV UR11, 0x40000040 ;  /* 0x40000040000b7882 */ /* 0x000fc80000000000 */
[----:B------:R-:W-:-:S05]  /*17f0*/  UMOV UR8, UR5 ;  /* 0x0000000500087c82 */ /* 0x000fca0008000000 */
[----:B------:R-:W-:-:S04]  /*1800*/  UIADD3 UR4, UR4, 0x1c180, URZ ;  /* 0x0001c18004047890 */ /* 0x000fc8000fffe03f */
[----:B------:R-:W-:-:S04]  /*1810*/  USHF.R.U32.HI UR4, URZ, 0x4, UR4 ;  /* 0x000000043f047899 */ /* 0x000fc80008011604 */
[----:B------:R-:W-:-:S04]  /*1820*/  ULOP3.LUT UR4, UR4, 0x3fff, URZ, 0xc0, !UPT ;  /* 0x00003fff04047892 */ /* 0x000fc8000f8ec03f */
[----:B------:R-:W-:-:S04]  /*1830*/  ULOP3.LUT UR4, UR4, 0x2000000, URZ, 0xfc, !UPT ;  /* 0x0200000004047892 */ /* 0x000fc8000f8efc3f */
[----:B------:R-:W-:-:S07]  /*1840*/  ULEA UR6, UR42, UR4, 0xa ;  /* 0x000000042a067291 */ /* 0x000fce000f8e503f */
[----:B------:R-:W-:Y:S02]  /*1850*/  UMOV UR10, UR6 ;  /* 0x00000006000a7c82 */ /* 0x000fe40008000000 */
[----:B------:R-:W-:Y:S01]  /*1860*/  HGMMA.64x128x16.F32 R24, gdesc[UR8].tnspA.tnspB, RZ, !UPT, gsb0 ;  /* 0x61e00000081879f0 */ /* 0x000fe2000c0008ff */
[----:B------:R-:W-:Y:S02]  /*1870*/  UIADD3 UR8, UR5, 0x80, URZ ;  /* 0x0000008005087890 */ /* 0x000fe4000fffe03f */
[----:B------:R-:W-:Y:S01]  /*1880*/  UIADD3 UR10, UR6, 0x80, URZ ;  /* 0x00000080060a7890 */ /* 0x000fe2000fffe03f */
[----:B------:R-:W-:Y:S01]  /*1890*/  UMOV UR9, 0x40000040 ;  /* 0x4000004000097882 */ /* 0x000fe20000000000 */
[----:B------:R-:W-:Y:S01]  /*18a0*/  UMOV UR11, 0x40000040 ;  /* 0x40000040000b7882 */ /* 0x000fe20000000000 */
[----:B------:R-:W-:Y:S02]  /*18b0*/  WARPGROUP.DEPBAR.LE gsb0, 0x0 ;  /* 0x00008000000079c5 */ /* 0x000fe40000010000 */
[----:B------:R-:W-:-:S06]  /*18c0*/  WARPGROUP.ARRIVE ;  /* 0x00000000000079c5 */ /* 0x000fcc0000000000 */
[----:B------:R-:W-:Y:S01]  /*18d0*/  HGMMA.64x128x16.F32 R24, gdesc[UR8].tnspA.tnspB, R24, gsb0 ;  /* 0x61e00000081879f0 */ /* 0x000fe20008000818 */
        /* <DEDUP_REMOVED lines=13> */
[----:B------:R-:W-:Y:S03]  /*19b0*/  HGMMA.64x128x16.F32 R24, gdesc[UR8].tnspA.tnspB, R24, gsb0 ;  /* 0x61e00000081879f0 */ /* 0x000fe60008000818 */
[----:B------:R-:W-:Y:S02]  /*19c0*/  WARPGROUP.DEPBAR.LE gsb0, 0x0 ;  /* 0x00008000000079c5 */ /* 0x000fe40000010000 */
[----:B------:R-:W-:Y:S05]  /*19d0*/  @!P2 BRA `(.L_x_22) ;  /* 0x000000040028a947 */ /* 0x000fea0003800000 */
[----:B------:R-:W-:Y:S01]  /*19e0*/  UIADD3 UR5, UR42, 0x1, URZ ;  /* 0x000000012a057890 */ /* 0x000fe2000fffe03f */
[----:B01----:R-:W-:Y:S02]  /*19f0*/  IMAD.U32 R0, RZ, RZ, UR44 ;  /* 0x0000002cff007e24 */ /* 0x003fe4000f8e00ff */
[----:B------:R-:W-:Y:S01]  /*1a00*/  IMAD.U32 R3, RZ, RZ, UR42 ;  /* 0x0000002aff037e24 */ /* 0x000fe2000f8e00ff */
[----:B------:R-:W-:-:S04]  /*1a10*/  UISETP.NE.AND UP0, UPT, UR5, 0x7, UPT ;  /* 0x000000070500788c */ /* 0x000fc8000bf05270 */
[----:B------:R-:W-:Y:S02]  /*1a20*/  USEL UR6, URZ, 0x1, UP0 ;  /* 0x000000013f067887 */ /* 0x000fe40008000000 */
[----:B------:R-:W-:Y:S02]  /*1a30*/  USEL UR5, UR5, URZ, UP0 ;  /* 0x0000003f05057287 */ /* 0x000fe40008000000 */
[----:B------:R-:W-:-:S06]  /*1a40*/  ULOP3.LUT UR6, UR40, UR6, URZ, 0x3c, !UPT ;  /* 0x0000000628067292 */ /* 0x000fcc000f8e3c3f */
[----:B------:R-:W-:-:S07]  /*1a50*/  IMAD.U32 R7, RZ, RZ, UR6 ;  /* 0x00000006ff077e24 */ /* 0x000fce000f8e00ff */
.L_x_29:
[----:B------:R-:W-:Y:S05]  /*1a60*/  @!P0 BRA `(.L_x_23) ;  /* 0x0000000000048947 */ /* 0x000fea0003800000 */
[----:B------:R-:W-:Y:S01]  /*1a70*/  BPT.TRAP 0x1 ;  /* 0x000000040000795c */ /* 0x000fe20000300000 */
.L_x_23:
[----:B------:R-:W0:Y:S01]  /*1a80*/  S2UR UR7, SR_CgaCtaId ;  /* 0x00000000000779c3 */ /* 0x000e220000008800 */
[----:B------:R-:W-:Y:S01]  /*1a90*/  UMOV UR6, 0x400 ;  /* 0x0000040000067882 */ /* 0x000fe20000000000 */
[----:B------:R-:W-:Y:S01]  /*1aa0*/  IMAD.U32 R5, RZ, RZ, UR5 ;  /* 0x00000005ff057e24 */ /* 0x000fe2000f8e00ff */
[----:B------:R-:W-:Y:S01]  /*1ab0*/  SHF.L.U32 R4, R7, 0x1f, RZ ;  /* 0x0000001f07047819 */ /* 0x000fe200000006ff */
[----:B0-----:R-:W-:-:S06]  /*1ac0*/  ULEA UR6, UR7, UR6, 0x18 ;  /* 0x0000000607067291 */ /* 0x001fcc000f8ec03f */
[----:B------:R-:W-:-:S04]  /*1ad0*/  IMAD.U32 R6, RZ, RZ, UR6 ;  /* 0x00000006ff067e24 */ /* 0x000fc8000f8e00ff */
[----:B------:R-:W-:-:S04]  /*1ae0*/  IMAD R5, R5, 0x8, R6 ;  /* 0x0000000805057824 */ /* 0x000fc800078e0206 */
[----:B------:R0:W1:Y:S01]  /*1af0*/  SYNCS.PHASECHK.TRANS64.TRYWAIT P1, [R5+URZ], R4 ;  /* 0x00000004050075a7 */ /* 0x000062000802017f */
[----:B------:R-:W-:Y:S05]  /*1b00*/  @!P0 BRA `(.L_x_24) ;  /* 0x0000000000048947 */ /* 0x000fea0003800000 */
[----:B------:R-:W-:Y:S01]  /*1b10*/  BPT.TRAP 0x1 ;  /* 0x000000040000795c */ /* 0x000fe20000300000 */
.L_x_24:
[----:B-1----:R-:W-:Y:S05]  /*1b20*/  @P1 BRA `(.L_x_25) ;  /* 0x0000000000081947 */ /* 0x002fea0003800000 */
[----:B------:R-:W1:Y:S02]  /*1b30*/  SYNCS.PHASECHK.TRANS64.TRYWAIT P1, [R5+URZ], R4 ;  /* 0x00000004050075a7 */ /* 0x000e64000802017f */
[----:B-1----:R-:W-:Y:S05]  /*1b40*/  @!P1 BRA `(.L_x_26) ;  /* 0x0000006400509947 */ /* 0x002fea0003800000 */
.L_x_25:
[----:B------:R-:W-:Y:S01]  /*1b50*/  ULEA UR6, UR5, UR45, 0xa ;  /* 0x0000002d05067291 */ /* 0x000fe2000f8e503f */
[----:B------:R-:W-:Y:S01]  /*1b60*/  WARPGROUP.ARRIVE ;  /* 0x00000000000079c5 */ /* 0x000fe20000000000 */
[----:B------:R-:W-:Y:S01]  /*1b70*/  ULEA UR7, UR5, UR4, 0xa ;  /* 0x0000000405077291 */ /* 0x000fe2000f8e503f */
[----:B------:R-:W-:Y:S01]  /*1b80*/  UMOV UR9, 0x40000040 ;  /* 0x4000004000097882 */ /* 0x000fe20000000000 */
[----:B------:R-:W-:-:S03]  /*1b90*/  UMOV UR11, 0x40000040 ;  /* 0x40000040000b7882 */ /* 0x000fc60000000000 */
[----:B------:R-:W-:Y:S02]  /*1ba0*/  UMOV UR8, UR6 ;  /* 0x0000000600087c82 */ /* 0x000fe40008000000 */
[----:B------:R-:W-:Y:S02]  /*1bb0*/  UMOV UR10, UR7 ;  /* 0x00000007000a7c82 */ /* 0x000fe40008000000 */
[----:B------:R-:W-:Y:S01]  /*1bc0*/  HGMMA.64x128x16.F32 R24, gdesc[UR8].tnspA.tnspB, R24, gsb0 ;  /* 0x61e00000081879f0 */ /* 0x000fe20008000818 */
[----:B------:R-:W-:Y:S02]  /*1bd0*/  UIADD3 UR8, UR6, 0x80, URZ ;  /* 0x0000008006087890 */ /* 0x000fe4000fffe03f */
[----:B------:R-:W-:Y:S01]  /*1be0*/  UIADD3 UR10, UR7, 0x80, URZ ;  /* 0x00000080070a7890 */ /* 0x000fe2000fffe03f */
[----:B------:R-:W-:Y:S01]  /*1bf0*/  UMOV UR9, 0x40000040 ;  /* 0x4000004000097882 */ /* 0x000fe20000000000 */
[----:B------:R-:W-:Y:S01]  /*1c00*/  UMOV UR11, 0x40000040 ;  /* 0x40000040000b7882 */ /* 0x000fe20000000000 */
[----:B------:R-:W-:-:S02]  /*1c10*/  WARPGROUP.DEPBAR.LE gsb0, 0x0 ;  /* 0x00008000000079c5 */ /* 0x000fc40000010000 */
        /* <DEDUP_REMOVED lines=18> */
[----:B------:R-:W-:Y:S01]  /*1d40*/  BPT.TRAP 0x1 ;  /* 0x000000040000795c */ /* 0x000fe20000300000 */
.L_x_27:
[----:B------:R-:W-:-:S13]  /*1d50*/  ISETP.NE.AND P1, PT, R102, RZ, PT ;  /* 0x000000ff6600720c */ /* 0x000fda0003f25270 */
[----:B01----:R-:W-:-:S04]  /*1d60*/  @P1 IMAD R4, R3, 0x8, R6 ;  /* 0x0000000803041824 */ /* 0x003fc800078e0206 */
[----:B------:R-:W-:-:S05]  /*1d70*/  @P1 VIADD R4, R4, 0x38 ;  /* 0x0000003804041836 */ /* 0x000fca0000000000 */
[----:B------:R-:W-:-:S04]  /*1d80*/  @P1 PRMT R4, R19, 0x654, R4 ;  /* 0x0000065413041816 */ /* 0x000fc80000000004 */
[----:B------:R0:W-:Y:S01]  /*1d90*/  @P1 SYNCS.ARRIVE.TRANS64.RED.A1T0 RZ, [R4+URZ], RZ ;  /* 0x000000ff04ff19a7 */ /* 0x0001e2000810043f */
[----:B------:R-:W-:-:S13]  /*1da0*/  ISETP.GT.U32.AND P1, PT, R18, 0x1, PT ;  /* 0x000000011200780c */ /* 0x000fda0003f24070 */
[----:B0-----:R-:W-:Y:S05]  /*1db0*/  @P1 BRA `(.L_x_28) ;  /* 0x0000000000041947 */ /* 0x001fea0003800000 */
[----:B------:R-:W-:Y:S01]  /*1dc0*/  BPT.TRAP 0x1 ;  /* 0x000000040000795c */ /* 0x000fe20000300000 */
.L_x_28:
[----:B------:R-:W-:Y:S01]  /*1dd0*/  UIADD3 UR5, UR5, 0x1, URZ ;  /* 0x0000000105057890 */ /* 0x000fe2000fffe03f */
[C---:B------:R-:W-:Y:S01]  /*1de0*/  ISETP.GT.AND P2, PT, R0.reuse, 0x1, PT ;  /* 0x000000010000780c */ /* 0x040fe20003f44270 */
[----:B------:R-:W-:Y:S02]  /*1df0*/  VIADD R3, R3, 0x1 ;  /* 0x0000000103037836 */ /* 0x000fe40000000000 */
[----:B------:R-:W-:Y:S01]  /*1e00*/  UISETP.NE.AND UP0, UPT, UR5, 0x7, UPT ;  /* 0x000000070500788c */ /* 0x000fe2000bf05270 */
[----:B------:R-:W-:Y:S02]  /*1e10*/  VIADD R0, R0, 0xffffffff ;  /* 0xffffffff00007836 */ /* 0x000fe40000000000 */
[C---:B------:R-:W-:Y:S01]  /*1e20*/  ISETP.NE.AND P1, PT, R3.reuse, 0x7, PT ;  /* 0x000000070300780c */ /* 0x040fe20003f25270 */
[----:B------:R-:W-:Y:S02]  /*1e30*/  USEL UR6, URZ, 0x1, UP0 ;  /* 0x000000013f067887 */ /* 0x000fe40008000000 */
[----:B------:R-:W-:Y:S01]  /*1e40*/  USEL UR5, UR5, URZ, UP0 ;  /* 0x0000003f05057287 */ /* 0x000fe20008000000 */
[----:B------:R-:W-:-:S03]  /*1e50*/  SEL R3, R3, RZ, P1 ;  /* 0x000000ff03037207 */ /* 0x000fc60000800000 */
[----:B------:R-:W-:Y:S01]  /*1e60*/  LOP3.LUT R7, R7, UR6, RZ, 0x3c, !PT ;  /* 0x0000000607077c12 */ /* 0x000fe2000f8e3cff */
[----:B------:R-:W-:Y:S07]  /*1e70*/  @P2 BRA `(.L_x_29) ;  /* 0xfffffff800f82947 */ /* 0x000fee000383ffff */
.L_x_22:
[----:B01----:R-:W0:Y:S02]  /*1e80*/  LDC R0, c[0x0][0x28c] ;  /* 0x0000a300ff007b82 */ /* 0x003e240000000800 */
[----:B0-----:R-:W-:-:S13]  /*1e90*/  ISETP.GE.AND P1, PT, R0, 0x1, PT ;  /* 0x000000010000780c */ /* 0x001fda0003f26270 */
[----:B------:R-:W-:Y:S05]  /*1ea0*/  @!P1 BRA `(.L_x_30) ;  /* 0x0000000000509947 */ /* 0x000fea0003800000 */
[----:B------:R-:W-:Y:S05]  /*1eb0*/  @!P0 BRA `(.L_x_31) ;  /* 0x0000000000048947 */ /* 0x000fea0003800000 */
[----:B------:R-:W-:Y:S01]  /*1ec0*/  BPT.TRAP 0x1 ;  /* 0x000000040000795c */ /* 0x000fe20000300000 */
.L_x_31:
[----:B------:R-:W-:Y:S01]  /*1ed0*/  ISETP.NE.AND P1, PT, R102, RZ, PT ;  /* 0x000000ff6600720c */ /* 0x000fe20003f25270 */
[----:B------:R-:W-:Y:S01]  /*1ee0*/  BSSY B0, `(.L_x_32) ;  /* 0x000000e000007945 */ /* 0x000fe20003800000 */
[----:B------:R-:W-:-:S11]  /*1ef0*/  ISETP.GT.U32.AND P0, PT, R18, 0x1, PT ;  /* 0x000000011200780c */ /* 0x000fd60003f04070 */
[----:B------:R-:W-:Y:S05]  /*1f00*/  @!P1 BRA `(.L_x_33) ;  /* 0x00000000002c9947 */ /* 0x000fea0003800000 */
[----:B------:R-:W-:-:S04]  /*1f10*/  UIADD3 UR6, UR44, UR42, URZ ;  /* 0x0000002a2c067290 */ /* 0x000fc8000fffe03f */
[----:B------:R-:W-:-:S04]  /*1f20*/  UIMAD.WIDE.U32 UR4, UR6, 0x24924925, URZ ;  /* 0x24924925060478a5 */ /* 0x000fc8000f8e003f */
[----:B------:R-:W-:-:S04]  /*1f30*/  UIADD3 UR4, UR6, -UR5, URZ ;  /* 0x8000000506047290 */ /* 0x000fc8000fffe03f */
[----:B------:R-:W-:-:S04]  /*1f40*/  ULEA.HI UR4, UR4, UR5, URZ, 0x1f ;  /* 0x0000000504047291 */ /* 0x000fc8000f8ff83f */
[----:B------:R-:W-:-:S04]  /*1f50*/  USHF.R.U32.HI UR4, URZ, 0x2, UR4 ;  /* 0x000000023f047899 */ /* 0x000fc80008011604 */
[----:B------:R-:W-:-:S06]  /*1f60*/  UIMAD UR4, UR4, -0x7, UR6 ;  /* 0xfffffff9040478a4 */ /* 0x000fcc000f8e0206 */
[----:B------:R-:W-:-:S04]  /*1f70*/  IMAD.U32 R3, RZ, RZ, UR4 ;  /* 0x00000004ff037e24 */ /* 0x000fc8000f8e00ff */
[----:B------:R-:W-:-:S04]  /*1f80*/  IMAD R0, R3, 0x8, R6 ;  /* 0x0000000803007824 */ /* 0x000fc800078e0206 */
[----:B------:R-:W-:-:S05]  /*1f90*/  VIADD R0, R0, 0x38 ;  /* 0x0000003800007836 */ /* 0x000fca0000000000 */
[----:B------:R-:W-:-:S04]  /*1fa0*/  PRMT R0, R19, 0x654, R0 ;  /* 0x0000065413007816 */ /* 0x000fc80000000000 */
[----:B------:R0:W-:Y:S03]  /*1fb0*/  SYNCS.ARRIVE.TRANS64.RED.A1T0 RZ, [R0+URZ], RZ ;  /* 0x000000ff00ff79a7 */ /* 0x0001e6000810043f */
.L_x_33:
[----:B------:R-:W-:Y:S05]  /*1fc0*/  BSYNC B0 ;  /* 0x0000000000007941 */ /* 0x000fea0003800000 */
.L_x_32:
[----:B------:R-:W-:Y:S05]  /*1fd0*/  @P0 BRA `(.L_x_30) ;  /* 0x0000000000040947 */ /* 0x000fea0003800000 */
[----:B------:R-:W-:Y:S01]  /*1fe0*/  BPT.TRAP 0x1 ;  /* 0x000000040000795c */ /* 0x000fe20000300000 */
.L_x_30:
[----:B------:R-:W-:Y:S01]  /*1ff0*/  UISETP.GE.U32.AND UP1, UPT, UR43, 0x7, UPT ;  /* 0x000000072b00788c */ /* 0x000fe2000bf26070 */
[----:B------:R-:W-:Y:S01]  /*2000*/  IMAD.SHL.U32 R3, R100, 0x80, RZ ;  /* 0x0000008064037824 */ /* 0x000fe200078e00ff */
[----:B------:R-:W-:Y:S01]  /*2010*/  UIADD3 UR42, UR43, UR42, URZ ;  /* 0x0000002a2b2a7290 */ /* 0x000fe2000fffe03f */
[----:B------:R-:W-:Y:S01]  /*2020*/  SHF.R.S32.HI R13, RZ, 0x1f, R99 ;  /* 0x0000001fff0d7819 */ /* 0x000fe20000011463 */
[----:B------:R-:W-:Y:S01]  /*2030*/  ULDC UR10, c[0x0][0x288] ;  /* 0x0000a200000a7ab9 */ /* 0x000fe20000000800 */
[----:B------:R-:W-:Y:S01]  /*2040*/  IMAD.SHL.U32 R7, R101, 0x80, RZ ;  /* 0x0000008065077824 */ /* 0x000fe200078e00ff */
[C---:B------:R-:W-:Y:S01]  /*2050*/  LOP3.LUT R8, R3.reuse, 0x6, R94, 0xf8, !PT ;  /* 0x0000000603087812 */ /* 0x040fe200078ef85e */
[----:B------:R-:W-:Y:S01]  /*2060*/  UISETP.GT.U32.AND UP0, UPT, UR42, 0x6, UPT ;  /* 0x000000062a00788c */ /* 0x000fe2000bf04070 */
[----:B------:R-:W-:Y:S01]  /*2070*/  ISETP.GE.AND P0, PT, R3, UR10, PT ;  /* 0x0000000a03007c0c */ /* 0x000fe2000bf06270 */
[----:B------:R-:W-:Y:S01]  /*2080*/  ULDC.64 UR6, c[0x0][0x5d0] ;  /* 0x0001740000067ab9 */ /* 0x000fe20000000a00 */
[----:B------:R-:W-:Y:S01]  /*2090*/  ULDC UR11, c[0x0][0x284] ;  /* 0x0000a100000b7ab9 */ /* 0x000fe20000000800 */
[----:B------:R-:W-:Y:S01]  /*20a0*/  @UP1 UIMAD.WIDE.U32 UR4, UR42, 0x24924925, URZ ;  /* 0x249249252a0418a5 */ /* 0x000fe2000f8e003f */
[----:B------:R-:W-:Y:S01]  /*20b0*/  SHF.R.S32.HI R9, RZ, 0x1f, R8 ;  /* 0x0000001fff097819 */ /* 0x000fe20000011408 */
[----:B0-----:R-:W-:Y:S01]  /*20c0*/  IMAD R0, R13, UR6, RZ ;  /* 0x000000060d007c24 */ /* 0x001fe2000f8e02ff */
[----:B------:R-:W-:Y:S01]  /*20d0*/  UISETP.LT.U32.AND UP0, UPT, UR43, 0x7, UP0 ;  /* 0x000000072b00788c */ /* 0x000fe20008701070 */
[----:B------:R-:W-:Y:S01]  /*20e0*/  ISETP.GE.OR P0, PT, R7, UR11, P0 ;  /* 0x0000000b07007c0c */ /* 0x000fe20008706670 */
[----:B------:R-:W-:Y:S01]  /*20f0*/  @UP1 UIADD3 UR4, UR42, -UR5, URZ ;  /* 0x800000052a041290 */ /* 0x000fe2000fffe03f */
[C---:B------:R-:W-:Y:S01]  /*2100*/  IMAD R11, R99.reuse, UR7, R0 ;  /* 0x00000007630b7c24 */ /* 0x040fe2000f8e0200 */
[----:B------:R-:W-:Y:S01]  /*2110*/  ULDC.64 UR8, c[0x0][0x5c8] ;  /* 0x0001720000087ab9 */ /* 0x000fe20000000a00 */
[----:B------:R-:W-:Y:S01]  /*2120*/  IMAD.WIDE.U32 R4, R99, UR6, R8 ;  /* 0x0000000663047c25 */ /* 0x000fe2000f8e0008 */
[----:B------:R-:W-:-:S02]  /*2130*/  USEL UR6, URZ, 0x1, !UP0 ;  /* 0x000000013f067887 */ /* 0x000fc4000c000000 */
[----:B------:R-:W-:Y:S01]  /*2140*/  @UP1 ULEA.HI UR4, UR4, UR5, URZ, 0x1f ;  /* 0x0000000504041291 */ /* 0x000fe2000f8ff83f */
[----:B------:R-:W-:Y:S01]  /*2150*/  IMAD.WIDE R100, R101, 0x80, R22 ;  /* 0x0000008065647825 */ /* 0x000fe200078e0216 */
[----:B------:R-:W-:Y:S02]  /*2160*/  ULOP3.LUT UR40, UR40, UR6, URZ, 0x3c, !UPT ;  /* 0x0000000628287292 */ /* 0x000fe4000f8e3c3f */
[----:B------:R-:W-:Y:S01]  /*2170*/  @UP1 USHF.R.U32.HI UR4, URZ, 0x2, UR4 ;  /* 0x000000023f041899 */ /* 0x000fe20008011604 */
[----:B------:R-:W-:Y:S02]  /*2180*/  IMAD.IADD R5, R5, 0x1, R11 ;  /* 0x0000000105057824 */ /* 0x000fe400078e020b */
[----:B------:R-:W-:Y:S01]  /*2190*/  IMAD R11, R101, UR8, RZ ;  /* 0x00000008650b7c24 */ /* 0x000fe2000f8e02ff */
[----:B------:R-:W-:Y:S01]  /*21a0*/  @UP1 ULOP3.LUT UR40, UR40, 0x1, UR4, 0x78, !UPT ;  /* 0x0000000128281892 */ /* 0x000fe2000f8e7804 */
[----:B------:R-:W-:-:S04]  /*21b0*/  IMAD.WIDE.U32 R104, R100, UR8, R4 ;  /* 0x0000000864687c25 */ /* 0x000fc8000f8e0004 */
[----:B------:R-:W-:Y:S02]  /*21c0*/  IMAD R11, R100, UR9, R11 ;  /* 0x00000009640b7c24 */ /* 0x000fe4000f8e020b */
[----:B------:R-:W-:Y:S01]  /*21d0*/  IMAD.MOV.U32 R0, RZ, RZ, -0x1 ;  /* 0xffffffffff007424 */ /* 0x000fe200078e00ff */
[----:B------:R-:W-:Y:S06]  /*21e0*/  @P0 BRA `(.L_x_34) ;  /* 0x0000004000040947 */ /* 0x000fec0003800000 */
[----:B-----5:R-:W-:Y:S01]  /*21f0*/  FSETP.NEU.AND P1, PT, R89, RZ, PT ;  /* 0x000000ff5900720b */ /* 0x020fe20003f2d000 */
[----:B------:R-:W-:Y:S01]  /*2200*/  IMAD.IADD R4, R93, 0x1, -R3 ;  /* 0x000000015d047824 */ /* 0x000fe200078e0a03 */
[----:B------:R-:W-:Y:S01]  /*2210*/  BSSY B0, `(.L_x_34) ;  /* 0x00003fe000007945 */ /* 0x000fe20003800000 */
[----:B------:R-:W-:Y:S02]  /*2220*/  IMAD.IADD R3, R98, 0x1, -R7 ;  /* 0x0000000162037824 */ /* 0x000fe400078e0a07 */
[----:B------:R-:W-:Y:S01]  /*2230*/  IMAD.IADD R115, R105, 0x1, R11 ;  /* 0x0000000169737824 */ /* 0x000fe200078e020b */
[----:B------:R-:W-:-:S04]  /*2240*/  ISETP.GT.AND P0, PT, R4, RZ, PT ;  /* 0x000000ff0400720c */ /* 0x000fc80003f04270 */
[----:B------:R-:W-:-:S03]  /*2250*/  ISETP.GT.AND P3, PT, R3, RZ, P0 ;  /* 0x000000ff0300720c */ /* 0x000fc60000764270 */
[----:B------:R-:W-:Y:S10]  /*2260*/  @!P1 BRA `(.L_x_35) ;  /* 0x0000002c00289947 */ /* 0x000ff40003800000 */
[----:B------:R-:W0:Y:S01]  /*2270*/  LDC.64 R108, c[0x0][0x5b8] ;  /* 0x00016e00ff6c7b82 */ /* 0x000e220000000a00 */
[----:B------:R-:W-:-:S07]  /*2280*/  ULDC.64 UR4, c[0x0][0x5c0] ;  /* 0x0001700000047ab9 */ /* 0x000fce0000000a00 */
[----:B------:R-:W1:Y:S08]  /*2290*/  LDC.64 R110, c[0x0][0x5b0] ;  /* 0x00016c00ff6e7b82 */ /* 0x000e700000000a00 */
[----:B------:R-:W2:Y:S01]  /*22a0*/  LDC.64 R112, c[0x0][0x5a8] ;  /* 0x00016a00ff707b82 */ /* 0x000ea20000000a00 */
[-C--:B0-----:R-:W-:Y:S02]  /*22b0*/  IMAD R6, R13, R108.reuse, RZ ;  /* 0x0000006c0d067224 */ /* 0x081fe400078e02ff */
[----:B------:R-:W-:-:S04]  /*22c0*/  IMAD.WIDE.U32 R106, R99, R108, R8 ;  /* 0x0000006c636a7225 */ /* 0x000fc800078e0008 */
[----:B------:R-:W-:Y:S02]  /*22d0*/  IMAD R105, R99, R109, R6 ;  /* 0x0000006d63697224 */ /* 0x000fe400078e0206 */
[-C--:B-1----:R-:W-:Y:S02]  /*22e0*/  IMAD R5, R101, R110.reuse, RZ ;  /* 0x0000006e65057224 */ /* 0x082fe400078e02ff */
[----:B------:R-:W-:Y:S02]  /*22f0*/  IMAD.IADD R13, R107, 0x1, R105 ;  /* 0x000000016b0d7824 */ /* 0x000fe400078e0269 */
[----:B------:R-:W-:Y:S02]  /*2300*/  IMAD.MOV.U32 R12, RZ, RZ, R106 ;  /* 0x000000ffff0c7224 */ /* 0x000fe400078e006a */
[C---:B------:R-:W-:Y:S02]  /*2310*/  IMAD R109, R100.reuse, R111, R5 ;  /* 0x0000006f646d7224 */ /* 0x040fe400078e0205 */
[----:B------:R-:W-:-:S04]  /*2320*/  IMAD.WIDE.U32 R6, R100, R110, R12 ;  /* 0x0000006e64067225 */ /* 0x000fc800078e000c */
[----:B------:R-:W-:Y:S01]  /*2330*/  IMAD.IADD R5, R7, 0x1, R109 ;  /* 0x0000000107057824 */ /* 0x000fe200078e026d */
[----:B--2---:R-:W-:-:S04]  /*2340*/  LEA R14, P1, R6, R112, 0x1 ;  /* 0x00000070060e7211 */ /* 0x004fc800078208ff */
[----:B------:R-:W-:-:S05]  /*2350*/  LEA.HI.X R15, R6, R113, R5, 0x1, P1 ;  /* 0x00000071060f7211 */ /* 0x000fca00008f0c05 */
[----:B------:R0:W2:Y:S01]  /*2360*/  @P3 LDG.E.LTC128B.U16 R5, desc[UR36][R14.64] ;  /* 0x000000240e053981 */ /* 0x0000a2000c1e1520 */
[----:B------:R-:W-:Y:S01]  /*2370*/  IMAD.WIDE.U32 R6, R100, R110, R8 ;  /* 0x0000006e64067225 */ /* 0x000fe200078e0008 */
[----:B------:R-:W-:Y:S03]  /*2380*/  BSSY B1, `(.L_x_36) ;  /* 0x0000013000017945 */ /* 0x000fe60003800000 */
[----:B------:R-:W-:Y:S02]  /*2390*/  IMAD.IADD R7, R109, 0x1, R7 ;  /* 0x000000016d077824 */ /* 0x000fe400078e0207 */
[----:B------:R-:W-:Y:S01]  /*23a0*/  IMAD.WIDE.U32 R20, R99, R108, R6 ;  /* 0x0000006c63147225 */ /* 0x000fe200078e0006 */
[----:B0-----:R-:W-:-:S03]  /*23b0*/  SHF.L.U64.HI R15, R110, 0x3, R111 ;  /* 0x000000036e0f7819 */ /* 0x001fc6000001026f */
[----:B------:R-:W-:Y:S01]  /*23c0*/  IMAD.IADD R7, R105, 0x1, R21 ;  /* 0x0000000169077824 */ /* 0x000fe200078e0215 */
[----:B------:R-:W-:Y:S01]  /*23d0*/  LEA R6, P4, R20, R112, 0x1 ;  /* 0x0000007014067211 */ /* 0x000fe200078808ff */
[----:B------:R-:W-:-:S03]  /*23e0*/  IMAD.SHL.U32 R14, R110, 0x8, RZ ;  /* 0x000000086e0e7824 */ /* 0x000fc600078e00ff */
[----:B------:R-:W-:Y:S01]  /*23f0*/  LEA.HI.X R7, R20, R113, R7, 0x1, P4 ;  /* 0x0000007114077211 */ /* 0x000fe200020f0c07 */
[----:B--2---:R-:W-:-:S05]  /*2400*/  HADD2.F32 R10, -RZ, R5.H0_H0 ;  /* 0x20000005ff0a7230 */ /* 0x004fca0000004100 */
[----:B------:R-:W-:Y:S01]  /*2410*/  FMUL R11, R10, R89 ;  /* 0x000000590a0b7220 */ /* 0x000fe20000400000 */
[----:B------:R-:W-:-:S03]  /*2420*/  LEA R10, P1, R104, UR4, 0x1 ;  /* 0x00000004680a7c11 */ /* 0x000fc6000f8208ff */
[----:B------:R-:W-:Y:S01]  /*2430*/  FFMA R24, R24, R88, R11 ;  /* 0x0000005818187223 */ /* 0x000fe2000000000b */
[----:B------:R-:W-:Y:S02]  /*2440*/  LEA.HI.X R11, R104, UR5, R115, 0x1, P1 ;  /* 0x00000005680b7c11 */ /* 0x000fe400088f0c73 */
[----:B------:R-:W-:Y:S02]  /*2450*/  ISETP.GT.AND P1, PT, R4, 0x1, PT ;  /* 0x000000010400780c */ /* 0x000fe40003f24270 */
[----:B------:R-:W-:Y:S02]  /*2460*/  F2FP.F16.F32.PACK_AB R24, RZ, R24 ;  /* 0x00000018ff18723e */ /* 0x000fe400000000ff */
[----:B------:R-:W-:-:S03]  /*2470*/  ISETP.GT.AND P2, PT, R3, RZ, P1 ;  /* 0x000000ff0300720c */ /* 0x000fc60000f44270 */
[----:B------:R0:W-:Y:S10]  /*2480*/  @P3 STG.E.U16 desc[UR36][R10.64], R24 ;  /* 0x000000180a003986 */ /* 0x0001f4000c101524 */
[----:B------:R-:W-:Y:S05]  /*2490*/  @!P2 BRA `(.L_x_37) ;  /* 0x000000000004a947 */ /* 0x000fea0003800000 */
[----:B------:R1:W5:Y:S02]  /*24a0*/  LDG.E.LTC128B.U16 R5, desc[UR36][R6.64+0x2] ;  /* 0x0000022406057981 */ /* 0x000364000c1e1520 */
.L_x_37:
[----:B------:R-:W-:Y:S05]  /*24b0*/  BSYNC B1 ;  /* 0x0000000000017941 */ /* 0x000fea0003800000 */
.L_x_36:
[----:B-----5:R-:W-:Y:S01]  /*24c0*/  HADD2.F32 R12, -RZ, R5.H0_H0 ;  /* 0x20000005ff0c7230 */ /* 0x020fe20000004100 */
[----:B------:R-:W-:Y:S01]  /*24d0*/  ISETP.GT.AND P0, PT, R3, 0x8, P0 ;  /* 0x000000080300780c */ /* 0x000fe20000704270 */
[----:B------:R-:W-:Y:S01]  /*24e0*/  IMAD.WIDE.U32 R20, R100, R110, R14 ;  /* 0x0000006e64147225 */ /* 0x000fe200078e000e */
[----:B0-----:R-:W-:-:S03]  /*24f0*/  PRMT R24, R5, 0x7610, R24 ;  /* 0x0000761005187816 */ /* 0x001fc60000000018 */
[----:B------:R-:W-:Y:S01]  /*2500*/  FMUL R12, R12, R89 ;  /* 0x000000590c0c7220 */ /* 0x000fe20000400000 */
[----:B------:R-:W-:Y:S01]  /*2510*/  IMAD.IADD R109, R109, 0x1, R21 ;  /* 0x000000016d6d7824 */ /* 0x000fe200078e0215 */
[----:B------:R-:W-:Y:S02]  /*2520*/  IADD3 R106, P3, R106, R20, RZ ;  /* 0x000000146a6a7210 */ /* 0x000fe40007f7e0ff */
[----:B------:R-:W-:-:S03]  /*2530*/  FFMA R12, R25, R88, R12 ;  /* 0x00000058190c7223 */ /* 0x000fc6000000000c */
[----:B------:R-:W-:Y:S01]  /*2540*/  IMAD.X R13, R109, 0x1, R13, P3 ;  /* 0x000000016d0d7824 */ /* 0x000fe200018e060d */
[C---:B------:R-:W-:Y:S02]  /*2550*/  LEA R14, P3, R106.reuse, R112, 0x1 ;  /* 0x000000706a0e7211 */ /* 0x040fe400078608ff */
[----:B------:R-:W-:Y:S02]  /*2560*/  F2FP.F16.F32.PACK_AB R12, RZ, R12 ;  /* 0x0000000cff0c723e */ /* 0x000fe400000000ff */
[----:B------:R-:W-:Y:S02]  /*2570*/  LEA.HI.X R15, R106, R113, R13, 0x1, P3 ;  /* 0x000000716a0f7211 */ /* 0x000fe400018f0c0d */
[----:B------:R-:W-:-:S05]  /*2580*/  PRMT R21, R12, 0x7610, R21 ;  /* 0x000076100c157816 */ /* 0x000fca0000000015 */
[----:B------:R0:W-:Y:S04]  /*2590*/  @P2 STG.E.U16 desc[UR36][R10.64+0x2], R21 ;  /* 0x000002150a002986 */ /* 0x0001e8000c101524 */
[----:B------:R-:W2:Y:S01]  /*25a0*/  @P0 LDG.E.LTC128B.U16 R24, desc[UR36][R14.64] ;  /* 0x000000240e180981 */ /* 0x000ea2000c1e1520 */
[----:B------:R-:W-:Y:S01]  /*25b0*/  IADD3 R20, P2, R8, R20, RZ ;  /* 0x0000001408147210 */ /* 0x000fe20007f5e0ff */
[----:B------:R-:W-:Y:S01]  /*25c0*/  BSSY B1, `(.L_x_38) ;  /* 0x0000011000017945 */ /* 0x000fe20003800000 */
[C---:B------:R-:W-:Y:S02]  /*25d0*/  SHF.L.U64.HI R13, R90.reuse, 0x1, R91 ;  /* 0x000000015a0d7819 */ /* 0x040fe4000001025b */
[----:B------:R-:W-:Y:S01]  /*25e0*/  ISETP.GT.AND P1, PT, R3, 0x8, P1 ;  /* 0x000000080300780c */ /* 0x000fe20000f24270 */
[----:B0-----:R-:W-:Y:S01]  /*25f0*/  IMAD.X R21, R9, 0x1, R109, P2 ;  /* 0x0000000109157824 */ /* 0x001fe200010e066d */
[----:B------:R-:W-:Y:S01]  /*2600*/  LEA R12, P2, R90, R10, 0x1 ;  /* 0x0000000a5a0c7211 */ /* 0x000fe200078408ff */
[----:B------:R-:W-:-:S04]  /*2610*/  IMAD.WIDE.U32 R20, R99, R108, R20 ;  /* 0x0000006c63147225 */ /* 0x000fc800078e0014 */
[----:B------:R-:W-:Y:S02]  /*2620*/  IMAD.X R13, R13, 0x1, R11, P2 ;  /* 0x000000010d0d7824 */ /* 0x000fe400010e060b */
[----:B------:R-:W-:Y:S02]  /*2630*/  IMAD.IADD R9, R105, 0x1, R21 ;  /* 0x0000000169097824 */ /* 0x000fe400078e0215 */
[----:B--2---:R-:W-:-:S05]  /*2640*/  HADD2.F32 R8, -RZ, R24.H0_H0 ;  /* 0x20000018ff087230 */ /* 0x004fca0000004100 */
[----:B------:R-:W-:Y:S01]  /*2650*/  FMUL R5, R8, R89 ;  /* 0x0000005908057220 */ /* 0x000fe20000400000 */
[----:B------:R-:W-:-:S03]  /*2660*/  LEA R8, P3, R20, R112, 0x1 ;  /* 0x0000007014087211 */ /* 0x000fc600078608ff */
[----:B------:R-:W-:Y:S01]  /*2670*/  FFMA R5, R26, R88, R5 ;  /* 0x000000581a057223 */ /* 0x000fe20000000005 */
[----:B------:R-:W-:-:S04]  /*2680*/  LEA.HI.X R9, R20, R113, R9, 0x1, P3 ;  /* 0x0000007114097211 */ /* 0x000fc800018f0c09 */
[----:B------:R-:W-:-:S05]  /*2690*/  F2FP.F16.F32.PACK_AB R5, RZ, R5 ;  /* 0x00000005ff05723e */ /* 0x000fca00000000ff */
[----:B------:R0:W-:Y:S01]  /*26a0*/  @P0 STG.E.U16 desc[UR36][R12.64], R5 ;  /* 0x000000050c000986 */ /* 0x0001e2000c101524 */
[----:B------:R-:W-:Y:S05]  /*26b0*/  @!P1 BRA `(.L_x_39) ;  /* 0x0000000000049947 */ /* 0x000fea0003800000 */
[----:B------:R2:W5:Y:S02]  /*26c0*/  LDG.E.LTC128B.U16 R24, desc[UR36][R8.64+0x2] ;  /* 0x0000022408187981 */ /* 0x000564000c1e1520 */
.L_x_39:
[----:B------:R-:W-:Y:S05]  /*26d0*/  BSYNC B1 ;  /* 0x0000000000017941 */ /* 0x000fea0003800000 */
.L_x_38:
[----:B-----5:R-:W-:Y:S01]  /*26e0*/  HADD2.F32 R14, -RZ, R24.H0_H0 ;  /* 0x20000018ff0e7230 */ /* 0x020fe20000004100 */
[----:B------:R-:W-:Y:S01]  /*26f0*/  ISETP.GT.AND P0, PT, R4, 0x8, PT ;  /* 0x000000080400780c */ /* 0x000fe20003f04270 */
[----:B------:R-:W-:Y:S03]  /*2700*/  BSSY B1, `(.L_x_40) ;  /* 0x0000008000017945 */ /* 0x000fe60003800000 */
[----:B------:R-:W-:Y:S01]  /*2710*/  FMUL R14, R14, R89 ;  /* 0x000000590e0e7220 */ /* 0x000fe20000400000 */
[----:B------:R-:W-:-:S03]  /*2720*/  ISETP.GT.AND P2, PT, R3, RZ, P0 ;  /* 0x000000ff0300720c */ /* 0x000fc60000744270 */
[----:B------:R-:W-:-:S05]  /*2730*/  FFMA R14, R27, R88, R14 ;  /* 0x000000581b0e7223 */ /* 0x000fca000000000e */
[----:B------:R-:W-:-:S05]  /*2740*/  F2FP.F16.F32.PACK_AB R14, RZ, R14 ;  /* 0x0000000eff0e723e */ /* 0x000fca00000000ff */
[----:B------:R3:W-:Y:S01]  /*2750*/  @P1 STG.E.U16 desc[UR36][R12.64+0x2], R14 ;  /* 0x0000020e0c001986 */ /* 0x0007e2000c101524 */
[----:B------:R-:W-:Y:S05]  /*2760*/  @!P2 BRA `(.L_x_41) ;  /* 0x000000000004a947 */ /* 0x000fea0003800000 */
[----:B------:R4:W5:Y:S02]  /*2770*/  LDG.E.LTC128B.U16 R24, desc[UR36][R6.64+0x10] ;  /* 0x0000102406187981 */ /* 0x000964000c1e1520 */
.L_x_41:
[----:B------:R-:W-:Y:S05]  /*2780*/  BSYNC B1 ;  /* 0x0000000000017941 */ /* 0x000fea0003800000 */
.L_x_40:
[----:B---3-5:R-:W-:Y:S01]  /*2790*/  HADD2.F32 R14, -RZ, R24.H0_H0 ;  /* 0x20000018ff0e7230 */ /* 0x028fe20000004100 */
[----:B------:R-:W-:Y:S01]  /*27a0*/  ISETP.GT.AND P1, PT, R4, 0x9, PT ;  /* 0x000000090400780c */ /* 0x000fe20003f24270 */
[----:B------:R-:W-:Y:S03]  /*27b0*/  BSSY B1, `(.L_x_42) ;  /* 0x0000008000017945 */ /* 0x000fe60003800000 */
[----:B0-----:R-:W-:Y:S01]  /*27c0*/  FMUL R5, R14, R89 ;  /* 0x000000590e057220 */ /* 0x001fe20000400000 */
[----:B------:R-:W-:-:S03]  /*27d0*/  ISETP.GT.AND P3, PT, R3, RZ, P1 ;  /* 0x000000ff0300720c */ /* 0x000fc60000f64270 */
[----:B------:R-:W-:-:S05]  /*27e0*/  FFMA R5, R28, R88, R5 ;  /* 0x000000581c057223 */ /* 0x000fca0000000005 */
[----:B------:R-:W-:-:S05]  /*27f0*/  F2FP.F16.F32.PACK_AB R5, RZ, R5 ;  /* 0x00000005ff05723e */ /* 0x000fca00000000ff */
[----:B------:R0:W-:Y:S01]  /*2800*/  @P2 STG.E.U16 desc[UR36][R10.64+0x10], R5 ;  /* 0x000010050a002986 */ /* 0x0001e2000c101524 */
[----:B------:R-:W-:Y:S05]  /*2810*/  @!P3 BRA `(.L_x_43) ;  /* 0x000000000004b947 */ /* 0x000fea0003800000 */
[----:B------:R3:W5:Y:S02]  /*2820*/  LDG.E.LTC128B.U16 R24, desc[UR36][R6.64+0x12] ;  /* 0x0000122406187981 */ /* 0x000764000c1e1520 */
.L_x_43:
[----:B------:R-:W-:Y:S05]  /*2830*/  BSYNC B1 ;  /* 0x0000000000017941 */ /* 0x000fea0003800000 */
.L_x_42:
[----:B-----5:R-:W-:Y:S01]  /*2840*/  HADD2.F32 R14, -RZ, R24.H0_H0 ;  /* 0x20000018ff0e7230 */ /* 0x020fe20000004100 */
[----:B------:R-:W-:Y:S01]  /*2850*/  ISETP.GT.AND P0, PT, R3, 0x8, P0 ;  /* 0x000000080300780c */ /* 0x000fe20000704270 */
[----:B------:R-:W-:Y:S03]  /*2860*/  BSSY B1, `(.L_x_44) ;  /* 0x0000007000017945 */ /* 0x000fe60003800000 */
[----:B------:R-:W-:-:S04]  /*2870*/  FMUL R14, R14, R89 ;  /* 0x000000590e0e7220 */ /* 0x000fc80000400000 */
[----:B------:R-:W-:-:S05]  /*2880*/  FFMA R14, R29, R88, R14 ;  /* 0x000000581d0e7223 */ /* 0x000fca000000000e */
[----:B------:R-:W-:-:S05]  /*2890*/  F2FP.F16.F32.PACK_AB R14, RZ, R14 ;  /* 0x0000000eff0e723e */ /* 0x000fca00000000ff */
[----:B------:R0:W-:Y:S01]  /*28a0*/  @P3 STG.E.U16 desc[UR36][R10.64+0x12], R14 ;  /* 0x0000120e0a003986 */ /* 0x0001e2000c101524 */
[----:B------:R-:W-:Y:S05]  /*28b0*/  @!P0 BRA `(.L_x_45) ;  /* 0x0000000000048947 */ /* 0x000fea0003800000 */
[----:B------:R0:W5:Y:S02]  /*28c0*/  LDG.E.LTC128B.U16 R24, desc[UR36][R8.64+0x10] ;  /* 0x0000102408187981 */ /* 0x000164000c1e1520 */
.L_x_45:
[----:B------:R-:W-:Y:S05]  /*28d0*/  BSYNC B1 ;  /* 0x0000000000017941 */ /* 0x000fea0003800000 */
.L_x_44:
[----:B0----5:R-:W-:Y:S01]  /*28e0*/  HADD2.F32 R14, -RZ, R24.H0_H0 ;  /* 0x20000018ff0e7230 */ /* 0x021fe20000004100 */
        /* <DEDUP_REMOVED lines=8> */
.L_x_47:
[----:B------:R-:W-:Y:S05]  /*2970*/  BSYNC B1 ;  /* 0x0000000000017941 */ /* 0x000fea0003800000 */
.L_x_46:
        /* <DEDUP_REMOVED lines=10> */
.L_x_49:
[----:B------:R-:W-:Y:S05]  /*2a20*/  BSYNC B1 ;  /* 0x0000000000017941 */ /* 0x000fea0003800000 */
.L_x_48:
[----:B0----5:R-:W-:Y:S01]  /*2a30*/  HADD2.F32 R14, -RZ, R24.H0_H0 ;  /* 0x20000018ff0e7230 */ /* 0x021fe20000004100 */
        /* <DEDUP_REMOVED lines=9> */
.L_x_51:
[----:B------:R-:W-:Y:S05]  /*2ad0*/  BSYNC B1 ;  /* 0x0000000000017941 */ /* 0x000fea0003800000 */
.L_x_50:
        /* <DEDUP_REMOVED lines=9> */
.L_x_53:
[----:B------:R-:W-:Y:S05]  /*2b70*/  BSYNC B1 ;  /* 0x0000000000017941 */ /* 0x000fea0003800000 */
.L_x_52:
        /* <DEDUP_REMOVED lines=9> */
.L_x_55:
[----:B------:R-:W-:Y:S05]  /*2c10*/  BSYNC B1 ;  /* 0x0000000000017941 */ /* 0x000fea0003800000 */
.L_x_54:
        /* <DEDUP_REMOVED lines=10> */
.L_x_57:
[----:B------:R-:W-:Y:S05]  /*2cc0*/  BSYNC B1 ;  /* 0x0000000000017941 */ /* 0x000fea0003800000 */
.L_x_56:
        /* <DEDUP_REMOVED lines=10> */
.L_x_59:
[----:B------:R-:W-:Y:S05]  /*2d70*/  BSYNC B1 ;  /* 0x0000000000017941 */ /* 0x000fea0003800000 */
.L_x_58:
        /* <DEDUP_REMOVED lines=9> */
.L_x_61:
[----:B------:R-:W-:Y:S05]  /*2e10*/  BSYNC B1 ;  /* 0x0000000000017941 */ /* 0x000fea0003800000 */
.L_x_60:
        /* <DEDUP_REMOVED lines=9> */
.L_x_63:
[----:B------:R-:W-:Y:S05]  /*2eb0*/  BSYNC B1 ;  /* 0x0000000000017941 */ /* 0x000fea0003800000 */
.L_x_62:
        /* <DEDUP_REMOVED lines=10> */
.L_x_65:
[----:B------:R-:W-:Y:S05]  /*2f60*/  BSYNC B1 ;  /* 0x0000000000017941 */ /* 0x000fea0003800000 */
.L_x_64:
        /* <DEDUP_REMOVED lines=10> */
.L_x_67:
[----:B------:R-:W-:Y:S05]  /*3010*/  BSYNC B1 ;  /* 0x0000000000017941 */ /* 0x000fea0003800000 */
.L_x_66:
        /* <DEDUP_REMOVED lines=9> */
.L_x_69:
[----:B------:R-:W-:Y:S05]  /*30b0*/  BSYNC B1 ;  /* 0x0000000000017941 */ /* 0x000fea0003800000 */
.L_x_68:
        /* <DEDUP_REMOVED lines=9> */
.L_x_71:
[----:B------:R-:W-:Y:S05]  /*3150*/  BSYNC B1 ;  /* 0x0000000000017941 */ /* 0x000fea0003800000 */
.L_x_70:
        /* <DEDUP_REMOVED lines=10> */
.L_x_73:
[----:B------:R-:W-:Y:S05]  /*3200*/  BSYNC B1 ;  /* 0x0000000000017941 */ /* 0x000fea0003800000 */
.L_x_72:
        /* <DEDUP_REMOVED lines=10> */
.L_x_75:
[----:B------:R-:W-:Y:S05]  /*32b0*/  BSYNC B1 ;  /* 0x0000000000017941 */ /* 0x000fea0003800000 */
.L_x_74:
        /* <DEDUP_REMOVED lines=9> */
.L_x_77:
[----:B------:R-:W-:Y:S05]  /*3350*/  BSYNC B1 ;  /* 0x0000000000017941 */ /* 0x000fea0003800000 */
.L_x_76:
        /* <DEDUP_REMOVED lines=9> */
.L_x_79:
[----:B------:R-:W-:Y:S05]  /*33f0*/  BSYNC B1 ;  /* 0x0000000000017941 */ /* 0x000fea0003800000 */
.L_x_78:
        /* <DEDUP_REMOVED lines=10> */
.L_x_81:
[----:B------:R-:W-:Y:S05]  /*34a0*/  BSYNC B1 ;  /* 0x0000000000017941 */ /* 0x000fea0003800000 */
.L_x_80:
        /* <DEDUP_REMOVED lines=10> */
.L_x_83:
[----:B------:R-:W-:Y:S05]  /*3550*/  BSYNC B1 ;  /* 0x0000000000017941 */ /* 0x000fea0003800000 */
.L_x_82:
        /* <DEDUP_REMOVED lines=9> */
.L_x_85:
[----:B------:R-:W-:Y:S05]  /*35f0*/  BSYNC B1 ;  /* 0x0000000000017941 */ /* 0x000fea0003800000 */
.L_x_84:
        /* <DEDUP_REMOVED lines=9> */
.L_x_87:
[----:B------:R-:W-:Y:S05]  /*3690*/  BSYNC B1 ;  /* 0x0000000000017941 */ /* 0x000fea0003800000 */
.L_x_86:
        /* <DEDUP_REMOVED lines=10> */
.L_x_89:
[----:B------:R-:W-:Y:S05]  /*3740*/  BSYNC B1 ;  /* 0x0000000000017941 */ /* 0x000fea0003800000 */
.L_x_88:
        /* <DEDUP_REMOVED lines=10> */
.L_x_91:
[----:B------:R-:W-:Y:S05]  /*37f0*/  BSYNC B1 ;  /* 0x0000000000017941 */ /* 0x000fea0003800000 */
.L_x_90:
        /* <DEDUP_REMOVED lines=9> */
.L_x_93:
[----:B------:R-:W-:Y:S05]  /*3890*/  BSYNC B1 ;  /* 0x0000000000017941 */ /* 0x000fea0003800000 */
.L_x_92:
        /* <DEDUP_REMOVED lines=9> */
.L_x_95:
[----:B------:R-:W-:Y:S05]  /*3930*/  BSYNC B1 ;  /* 0x0000000000017941 */ /* 0x000fea0003800000 */
.L_x_94:
        /* <DEDUP_REMOVED lines=10> */
.L_x_97:
[----:B------:R-:W-:Y:S05]  /*39e0*/  BSYNC B1 ;  /* 0x0000000000017941 */ /* 0x000fea0003800000 */
.L_x_96:
        /* <DEDUP_REMOVED lines=10> */
.L_x_99:
[----:B------:R-:W-:Y:S05]  /*3a90*/  BSYNC B1 ;  /* 0x0000000000017941 */ /* 0x000fea0003800000 */
.L_x_98:
        /* <DEDUP_REMOVED lines=9> */
.L_x_101:
[----:B------:R-:W-:Y:S05]  /*3b30*/  BSYNC B1 ;  /* 0x0000000000017941 */ /* 0x000fea0003800000 */
.L_x_100:
        /* <DEDUP_REMOVED lines=9> */
.L_x_103:
[----:B------:R-:W-:Y:S05]  /*3bd0*/  BSYNC B1 ;  /* 0x0000000000017941 */ /* 0x000fea0003800000 */
.L_x_102:
        /* <DEDUP_REMOVED lines=10> */
.L_x_105:
[----:B------:R-:W-:Y:S05]  /*3c80*/  BSYNC B1 ;  /* 0x0000000000017941 */ /* 0x000fea0003800000 */
.L_x_104:
        /* <DEDUP_REMOVED lines=10> */
.L_x_107:
[----:B------:R-:W-:Y:S05]  /*3d30*/  BSYNC B1 ;  /* 0x0000000000017941 */ /* 0x000fea0003800000 */
.L_x_106:
        /* <DEDUP_REMOVED lines=9> */
.L_x_109:
[----:B------:R-:W-:Y:S05]  /*3dd0*/  BSYNC B1 ;  /* 0x0000000000017941 */ /* 0x000fea0003800000 */
.L_x_108:
        /* <DEDUP_REMOVED lines=9> */
.L_x_111:
[----:B------:R-:W-:Y:S05]  /*3e70*/  BSYNC B1 ;  /* 0x0000000000017941 */ /* 0x000fea0003800000 */
.L_x_110:
        /* <DEDUP_REMOVED lines=10> */
.L_x_113:
[----:B------:R-:W-:Y:S05]  /*3f20*/  BSYNC B1 ;  /* 0x0000000000017941 */ /* 0x000fea0003800000 */
.L_x_112:
        /* <DEDUP_REMOVED lines=10> */
.L_x_115:
[----:B------:R-:W-:Y:S05]  /*3fd0*/  BSYNC B1 ;  /* 0x0000000000017941 */ /* 0x000fea0003800000 */
.L_x_114:
        /* <DEDUP_REMOVED lines=9> */
.L_x_117:
[----:B------:R-:W-:Y:S05]  /*4070*/  BSYNC B1 ;  /* 0x0000000000017941 */ /* 0x000fea0003800000 */
.L_x_116:
        /* <DEDUP_REMOVED lines=9> */
.L_x_119:
[----:B------:R-:W-:Y:S05]  /*4110*/  BSYNC B1 ;  /* 0x0000000000017941 */ /* 0x000fea0003800000 */
.L_x_118:
        /* <DEDUP_REMOVED lines=10> */
.L_x_121:
[----:B------:R-:W-:Y:S05]  /*41c0*/  BSYNC B1 ;  /* 0x0000000000017941 */ /* 0x000fea0003800000 */
.L_x_120:
        /* <DEDUP_REMOVED lines=10> */
.L_x_123:
[----:B------:R-:W-:Y:S05]  /*4270*/  BSYNC B1 ;  /* 0x0000000000017941 */ /* 0x000fea0003800000 */
.L_x_122:
        /* <DEDUP_REMOVED lines=9> */
.L_x_125:
[----:B------:R-:W-:Y:S05]  /*4310*/  BSYNC B1 ;  /* 0x0000000000017941 */ /* 0x000fea0003800000 */
.L_x_124:
        /* <DEDUP_REMOVED lines=9> */
.L_x_127:
[----:B------:R-:W-:Y:S05]  /*43b0*/  BSYNC B1 ;  /* 0x0000000000017941 */ /* 0x000fea0003800000 */
.L_x_126:
        /* <DEDUP_REMOVED lines=10> */
.L_x_129:
[----:B------:R-:W-:Y:S05]  /*4460*/  BSYNC B1 ;  /* 0x0000000000017941 */ /* 0x000fea0003800000 */
.L_x_128:
        /* <DEDUP_REMOVED lines=10> */
.L_x_131:
[----:B------:R-:W-:Y:S05]  /*4510*/  BSYNC B1 ;  /* 0x0000000000017941 */ /* 0x000fea0003800000 */
.L_x_130:
        /* <DEDUP_REMOVED lines=9> */
.L_x_133:
[----:B------:R-:W-:Y:S05]  /*45b0*/  BSYNC B1 ;  /* 0x0000000000017941 */ /* 0x000fea0003800000 */
.L_x_132:
        /* <DEDUP_REMOVED lines=9> */
.L_x_135:
[----:B------:R-:W-:Y:S05]  /*4650*/  BSYNC B1 ;  /* 0x0000000000017941 */ /* 0x000fea0003800000 */
.L_x_134:
        /* <DEDUP_REMOVED lines=10> */
.L_x_137:
[----:B------:R-:W-:Y:S05]  /*4700*/  BSYNC B1 ;  /* 0x0000000000017941 */ /* 0x000fea0003800000 */
.L_x_136:
        /* <DEDUP_REMOVED lines=10> */
.L_x_139:
[----:B------:R-:W-:Y:S05]  /*47b0*/  BSYNC B1 ;  /* 0x0000000000017941 */ /* 0x000fea0003800000 */
.L_x_138:
        /* <DEDUP_REMOVED lines=9> */
.L_x_141:
[----:B------:R-:W-:Y:S05]  /*4850*/  BSYNC B1 ;  /* 0x0000000000017941 */ /* 0x000fea0003800000 */
.L_x_140:
        /* <DEDUP_REMOVED lines=9> */
.L_x_143:
[----:B------:R-:W-:Y:S05]  /*48f0*/  BSYNC B1 ;  /* 0x0000000000017941 */ /* 0x000fea0003800000 */
.L_x_142:
        /* <DEDUP_REMOVED lines=10> */
.L_x_145:
[----:B------:R-:W-:Y:S05]  /*49a0*/  BSYNC B1 ;  /* 0x0000000000017941 */ /* 0x000fea0003800000 */
.L_x_144:
        /* <DEDUP_REMOVED lines=10> */
.L_x_147:
[----:B------:R-:W-:Y:S05]  /*4a50*/  BSYNC B1 ;  /* 0x0000000000017941 */ /* 0x000fea0003800000 */
.L_x_146:
        /* <DEDUP_REMOVED lines=9> */
.L_x_149:
[----:B------:R-:W-:Y:S05]  /*4af0*/  BSYNC B1 ;  /* 0x0000000000017941 */ /* 0x000fea0003800000 */
.L_x_148:
        /* <DEDUP_REMOVED lines=9> */
.L_x_151:
[----:B------:R-:W-:Y:S05]  /*4b90*/  BSYNC B1 ;  /* 0x0000000000017941 */ /* 0x000fea0003800000 */
.L_x_150:
        /* <DEDUP_REMOVED lines=10> */
.L_x_153:
[----:B------:R-:W-:Y:S05]  /*4c40*/  BSYNC B1 ;  /* 0x0000000000017941 */ /* 0x000fea0003800000 */
.L_x_152:
[----:B0----5:R-:W-:Y:S01]  /*4c50*/  HADD2.F32 R14, -RZ, R24.H0_H0 ;  /* 0x20000018ff0e7230 */ /* 0x021fe20000004100 */
[----:B------:R-:W-:Y:S01]  /*4c60*/  ISETP.GT.AND P1, PT, R4, 0x79, PT ;  /* 0x000000790400780c */ /* 0x000fe20003f24270 */
[----:B------:R-:W-:Y:S01]  /*4c70*/  @P2 IMAD.MOV.U32 R4, RZ, RZ, R10 ;  /* 0x000000ffff042224 */ /* 0x000fe200078e000a */
[----:B------:R-:W-:Y:S02]  /*4c80*/  BSSY B1, `(.L_x_154) ;  /* 0x000000a000017945 */ /* 0x000fe40003800000 */
[----:B------:R-:W-:Y:S01]  /*4c90*/  FMUL R5, R14, R89 ;  /* 0x000000590e057220 */ /* 0x000fe20000400000 */
[----:B------:R-:W-:-:S03]  /*4ca0*/  ISETP.GT.AND P3, PT, R3, RZ, P1 ;  /* 0x000000ff0300720c */ /* 0x000fc60000f64270 */
[----:B------:R-:W-:-:S05]  /*4cb0*/  FFMA R5, R84, R88, R5 ;  /* 0x0000005854057223 */ /* 0x000fca0000000005 */
[----:B------:R-:W-:-:S04]  /*4cc0*/  F2FP.F16.F32.PACK_AB R5, RZ, R5 ;  /* 0x00000005ff05723e */ /* 0x000fc800000000ff */
[----:B------:R-:W-:Y:S01]  /*4cd0*/  PRMT R14, R5, 0x7610, R14 ;  /* 0x00007610050e7816 */ /* 0x000fe2000000000e */
[----:B------:R-:W-:-:S05]  /*4ce0*/  @P2 IMAD.MOV.U32 R5, RZ, RZ, R11 ;  /* 0x000000ffff052224 */ /* 0x000fca00078e000b */
[----:B------:R0:W-:Y:S01]  /*4cf0*/  @P2 STG.E.U16 desc[UR36][R4.64+0xf0], R14 ;  /* 0x0000f00e04002986 */ /* 0x0001e2000c101524 */
[----:B------:R-:W-:Y:S05]  /*4d00*/  @!P3 BRA `(.L_x_155) ;  /* 0x000000000004b947 */ /* 0x000fea0003800000 */
[----:B------:R0:W5:Y:S02]  /*4d10*/  LDG.E.LTC128B.U16 R24, desc[UR36][R6.64+0xf2] ;  /* 0x0000f22406187981 */ /* 0x000164000c1e1520 */
.L_x_155:
[----:B------:R-:W-:Y:S05]  /*4d20*/  BSYNC B1 ;  /* 0x0000000000017941 */ /* 0x000fea0003800000 */
.L_x_154:
        /* <DEDUP_REMOVED lines=9> */
.L_x_157:
[----:B------:R-:W-:Y:S05]  /*4dc0*/  BSYNC B1 ;  /* 0x0000000000017941 */ /* 0x000fea0003800000 */
.L_x_156:
[----:B0----5:R-:W-:Y:S01]  /*4dd0*/  HADD2.F32 R4, -RZ, R24.H0_H0 ;  /* 0x20000018ff047230 */ /* 0x021fe20000004100 */
[----:B------:R-:W-:Y:S01]  /*4de0*/  ISETP.GT.AND P1, PT, R3, 0x8, P1 ;  /* 0x000000080300780c */ /* 0x000fe20000f24270 */
[----:B------:R-:W-:Y:S03]  /*4df0*/  BSSY B1, `(.L_x_158) ;  /* 0x000000a000017945 */ /* 0x000fe60003800000 */
[----:B------:R-:W-:Y:S01]  /*4e00*/  FMUL R5, R4, R89 ;  /* 0x0000005904057220 */ /* 0x000fe20000400000 */
[----:B------:R-:W-:-:S03]  /*4e10*/  @P0 IMAD.MOV.U32 R4, RZ, RZ, R12 ;  /* 0x000000ffff040224 */ /* 0x000fc600078e000c */
[----:B------:R-:W-:-:S05]  /*4e20*/  FFMA R5, R86, R88, R5 ;  /* 0x0000005856057223 */ /* 0x000fca0000000005 */
[----:B------:R-:W-:-:S04]  /*4e30*/  F2FP.F16.F32.PACK_AB R5, RZ, R5 ;  /* 0x00000005ff05723e */ /* 0x000fc800000000ff */
[----:B-1-34-:R-:W-:Y:S01]  /*4e40*/  PRMT R6, R5, 0x7610, R6 ;  /* 0x0000761005067816 */ /* 0x01afe20000000006 */
[----:B------:R-:W-:-:S05]  /*4e50*/  @P0 IMAD.MOV.U32 R5, RZ, RZ, R13 ;  /* 0x000000ffff050224 */ /* 0x000fca00078e000d */
[----:B------:R0:W-:Y:S01]  /*4e60*/  @P0 STG.E.U16 desc[UR36][R4.64+0xf0], R6 ;  /* 0x0000f00604000986 */ /* 0x0001e2000c101524 */
[----:B------:R-:W-:Y:S05]  /*4e70*/  @!P1 BRA `(.L_x_159) ;  /* 0x0000000000049947 */ /* 0x000fea0003800000 */
[----:B------:R1:W5:Y:S02]  /*4e80*/  LDG.E.LTC128B.U16 R24, desc[UR36][R8.64+0xf2] ;  /* 0x0000f22408187981 */ /* 0x000364000c1e1520 */
.L_x_159:
[----:B------:R-:W-:Y:S05]  /*4e90*/  BSYNC B1 ;  /* 0x0000000000017941 */ /* 0x000fea0003800000 */
.L_x_158:
[----:B------:R-:W-:Y:S05]  /*4ea0*/  @!P1 BRA `(.L_x_160) ;  /* 0x0000001000d09947 */ /* 0x000fea0003800000 */
[----:B-----5:R-:W-:-:S05]  /*4eb0*/  HADD2.F32 R24, -RZ, R24.H0_H0 ;  /* 0x20000018ff187230 */ /* 0x020fca0000004100 */
[----:B------:R-:W-:-:S04]  /*4ec0*/  FMUL R24, R24, R89 ;  /* 0x0000005918187220 */ /* 0x000fc80000400000 */
[----:B------:R-:W-:-:S05]  /*4ed0*/  FFMA R24, R87, R88, R24 ;  /* 0x0000005857187223 */ /* 0x000fca0000000018 */
[----:B------:R-:W-:-:S05]  /*4ee0*/  F2FP.F16.F32.PACK_AB R24, RZ, R24 ;  /* 0x00000018ff18723e */ /* 0x000fca00000000ff */
[----:B------:R3:W-:Y:S01]  /*4ef0*/  STG.E.U16 desc[UR36][R12.64+0xf2], R24 ;  /* 0x0000f2180c007986 */ /* 0x0007e2000c101524 */
[----:B------:R-:W-:Y:S05]  /*4f00*/  BRA `(.L_x_160) ;  /* 0x0000001000b87947 */ /* 0x000fea0003800000 */
.L_x_35:
[----:B------:R-:W-:Y:S01]  /*4f10*/  ISETP.GT.AND P2, PT, R4, 0x1, PT ;  /* 0x000000010400780c */ /* 0x000fe20003f44270 */
[----:B------:R-:W-:Y:S01]  /*4f20*/  ULDC.64 UR4, c[0x0][0x5c0] ;  /* 0x0001700000047ab9 */ /* 0x000fe20000000a00 */
[-C--:B------:R-:W-:Y:S01]  /*4f30*/  FMUL R24, R24, R88.reuse ;  /* 0x0000005818187220 */ /* 0x080fe20000400000 */
[-C--:B------:R-:W-:Y:S01]  /*4f40*/  FMUL R25, R25, R88.reuse ;  /* 0x0000005819197220 */ /* 0x080fe20000400000 */
[----:B------:R-:W-:Y:S01]  /*4f50*/  ISETP.GT.AND P1, PT, R3, RZ, P2 ;  /* 0x000000ff0300720c */ /* 0x000fe20001724270 */
[-C--:B------:R-:W-:Y:S01]  /*4f60*/  FMUL R26, R26, R88.reuse ;  /* 0x000000581a1a7220 */ /* 0x080fe20000400000 */
[----:B------:R-:W-:Y:S01]  /*4f70*/  LEA R6, P4, R104, UR4, 0x1 ;  /* 0x0000000468067c11 */ /* 0x000fe2000f8808ff */
[----:B------:R-:W-:Y:S01]  /*4f80*/  FMUL R27, R27, R88 ;  /* 0x000000581b1b7220 */ /* 0x000fe20000400000 */
[----:B------:R-:W-:Y:S01]  /*4f90*/  F2FP.F16.F32.PACK_AB R24, RZ, R24 ;  /* 0x00000018ff18723e */ /* 0x000fe200000000ff */
[-C--:B------:R-:W-:Y:S01]  /*4fa0*/  FMUL R28, R28, R88.reuse ;  /* 0x000000581c1c7220 */ /* 0x080fe20000400000 */
[----:B------:R-:W-:Y:S01]  /*4fb0*/  LEA.HI.X R7, R104, UR5, R115, 0x1, P4 ;  /* 0x0000000568077c11 */ /* 0x000fe2000a0f0c73 */
[-C--:B------:R-:W-:Y:S01]  /*4fc0*/  FMUL R29, R29, R88.reuse ;  /* 0x000000581d1d7220 */ /* 0x080fe20000400000 */
[----:B------:R-:W-:Y:S01]  /*4fd0*/  F2FP.F16.F32.PACK_AB R25, RZ, R25 ;  /* 0x00000019ff19723e */ /* 0x000fe200000000ff */
[-C--:B------:R-:W-:Y:S01]  /*4fe0*/  FMUL R30, R30, R88.reuse ;  /* 0x000000581e1e7220 */ /* 0x080fe20000400000 */
[----:B------:R-:W-:Y:S01]  /*4ff0*/  ISETP.GT.AND P2, PT, R3, 0x8, P2 ;  /* 0x000000080300780c */ /* 0x000fe20001744270 */
[----:B------:R-:W-:Y:S01]  /*5000*/  @P3 STG.E.U16 desc[UR36][R6.64], R24 ;  /* 0x0000001806003986 */ /* 0x000fe2000c101524 */
[C---:B------:R-:W-:Y:S01]  /*5010*/  SHF.L.U64.HI R5, R90.reuse, 0x1, R91 ;  /* 0x000000015a057819 */ /* 0x040fe2000001025b */
[----:B------:R-:W-:Y:S01]  /*5020*/  FMUL R31, R31, R88 ;  /* 0x000000581f1f7220 */ /* 0x000fe20000400000 */
[----:B------:R-:W-:Y:S01]  /*5030*/  LEA R8, P3, R90, R6, 0x1 ;  /* 0x000000065a087211 */ /* 0x000fe200078608ff */
[----:B------:R-:W-:Y:S01]  /*5040*/  @P1 STG.E.U16 desc[UR36][R6.64+0x2], R25 ;  /* 0x0000021906001986 */ /* 0x000fe2000c101524 */
[----:B------:R-:W-:Y:S01]  /*5050*/  ISETP.GT.AND P1, PT, R3, 0x8, P0 ;  /* 0x000000080300780c */ /* 0x000fe20000724270 */
[----:B------:R-:W-:Y:S01]  /*5060*/  FMUL R32, R32, R88 ;  /* 0x0000005820207220 */ /* 0x000fe20000400000 */
[----:B------:R-:W-:Y:S01]  /*5070*/  F2FP.F16.F32.PACK_AB R26, RZ, R26 ;  /* 0x0000001aff1a723e */ /* 0x000fe200000000ff */
[----:B------:R-:W-:Y:S01]  /*5080*/  IMAD.X R9, R5, 0x1, R7, P3 ;  /* 0x0000000105097824 */ /* 0x000fe200018e0607 */
[----:B------:R-:W-:Y:S01]  /*5090*/  F2FP.F16.F32.PACK_AB R27, RZ, R27 ;  /* 0x0000001bff1b723e */ /* 0x000fe200000000ff */
[-C--:B------:R-:W-:Y:S01]  /*50a0*/  FMUL R33, R33, R88.reuse ;  /* 0x0000005821217220 */ /* 0x080fe20000400000 */
[----:B------:R-:W-:Y:S01]  /*50b0*/  ISETP.GT.AND P0, PT, R4, 0x8, PT ;  /* 0x000000080400780c */ /* 0x000fe20003f04270 */
[----:B------:R-:W-:Y:S01]  /*50c0*/  FMUL R34, R34, R88 ;  /* 0x0000005822227220 */ /* 0x000fe20000400000 */
[----:B------:R-:W-:Y:S01]  /*50d0*/  F2FP.F16.F32.PACK_AB R28, RZ, R28 ;  /* 0x0000001cff1c723e */ /* 0x000fe200000000ff */
[-C--:B------:R-:W-:Y:S01]  /*50e0*/  FMUL R35, R35, R88.reuse ;  /* 0x0000005823237220 */ /* 0x080fe20000400000 */
[C---:B------:R-:W-:Y:S01]  /*50f0*/  ISETP.GT.AND P4, PT, R3.reuse, RZ, P0 ;  /* 0x000000ff0300720c */ /* 0x040fe20000784270 */
[-C--:B------:R-:W-:Y:S01]  /*5100*/  FMUL R36, R36, R88.reuse ;  /* 0x0000005824247220 */ /* 0x080fe20000400000 */
[----:B------:R-:W-:Y:S01]  /*5110*/  F2FP.F16.F32.PACK_AB R29, RZ, R29 ;  /* 0x0000001dff1d723e */ /* 0x000fe200000000ff */
[----:B------:R-:W-:Y:S01]  /*5120*/  @P1 STG.E.U16 desc[UR36][R8.64], R26 ;  /* 0x0000001a08001986 */ /* 0x000fe2000c101524 */
[----:B------:R-:W-:Y:S01]  /*5130*/  ISETP.GT.AND P1, PT, R3, 0x8, P0 ;  /* 0x000000080300780c */ /* 0x000fe20000724270 */
[----:B------:R-:W-:Y:S01]  /*5140*/  FMUL R37, R37, R88 ;  /* 0x0000005825257220 */ /* 0x000fe20000400000 */
[----:B------:R-:W-:Y:S01]  /*5150*/  F2FP.F16.F32.PACK_AB R30, RZ, R30 ;  /* 0x0000001eff1e723e */ /* 0x000fe200000000ff */
[----:B------:R-:W-:Y:S01]  /*5160*/  @P2 STG.E.U16 desc[UR36][R8.64+0x2], R27 ;  /* 0x0000021b08002986 */ /* 0x000fe2000c101524 */
[----:B------:R-:W-:Y:S01]  /*5170*/  ISETP.GT.AND P2, PT, R4, 0x9, PT ;  /* 0x000000090400780c */ /* 0x000fe20003f44270 */
[-C--:B------:R-:W-:Y:S01]  /*5180*/  FMUL R38, R38, R88.reuse ;  /* 0x0000005826267220 */ /* 0x080fe20000400000 */
[----:B------:R-:W-:Y:S01]  /*5190*/  F2FP.F16.F32.PACK_AB R31, RZ, R31 ;  /* 0x0000001fff1f723e */ /* 0x000fe200000000ff */
[-C--:B------:R-:W-:Y:S01]  /*51a0*/  FMUL R39, R39, R88.reuse ;  /* 0x0000005827277220 */ /* 0x080fe20000400000 */
[C---:B------:R-:W-:Y:S01]  /*51b0*/  ISETP.GT.AND P3, PT, R3.reuse, RZ, P2 ;  /* 0x000000ff0300720c */ /* 0x040fe20001764270 */
[----:B------:R-:W-:Y:S01]  /*51c0*/  @P4 STG.E.U16 desc[UR36][R6.64+0x10], R28 ;  /* 0x0000101c06004986 */ /* 0x000fe2000c101524 */
[----:B------:R-:W-:Y:S01]  /*51d0*/  ISETP.GT.AND P2, PT, R3, 0x8, P2 ;  /* 0x000000080300780c */ /* 0x000fe20001744270 */
[-C--:B------:R-:W-:Y:S01]  /*51e0*/  FMUL R40, R40, R88.reuse ;  /* 0x0000005828287220 */ /* 0x080fe20000400000 */
[----:B------:R-:W-:Y:S01]  /*51f0*/  ISETP.GT.AND P0, PT, R4, 0x10, PT ;  /* 0x000000100400780c */ /* 0x000fe20003f04270 */
[----:B------:R-:W-:Y:S01]  /*5200*/  FMUL R41, R41, R88 ;  /* 0x0000005829297220 */ /* 0x000fe20000400000 */
[----:B------:R-:W-:Y:S01]  /*5210*/  F2FP.F16.F32.PACK_AB R32, RZ, R32 ;  /* 0x00000020ff20723e */ /* 0x000fe200000000ff */
[-C--:B------:R-:W-:Y:S01]  /*5220*/  FMUL R42, R42, R88.reuse ;  /* 0x000000582a2a7220 */ /* 0x080fe20000400000 */
[----:B------:R-:W-:Y:S01]  /*5230*/  ISETP.GT.AND P4, PT, R3, RZ, P0 ;  /* 0x000000ff0300720c */ /* 0x000fe20000784270 */
[-C--:B------:R-:W-:Y:S01]  /*5240*/  FMUL R43, R43, R88.reuse ;  /* 0x000000582b2b7220 */ /* 0x080fe20000400000 */
[----:B------:R-:W-:Y:S01]  /*5250*/  F2FP.F16.F32.PACK_AB R33, RZ, R33 ;  /* 0x00000021ff21723e */ /* 0x000fe200000000ff */
[----:B------:R-:W-:Y:S01]  /*5260*/  FMUL R44, R44, R88 ;  /* 0x000000582c2c7220 */ /* 0x000fe20000400000 */
[----:B------:R-:W-:Y:S01]  /*5270*/  F2FP.F16.F32.PACK_AB R34, RZ, R34 ;  /* 0x00000022ff22723e */ /* 0x000fe200000000ff */
[----:B------:R-:W-:Y:S01]  /*5280*/  @P3 STG.E.U16 desc[UR36][R6.64+0x12], R29 ;  /* 0x0000121d06003986 */ /* 0x000fe2000c101524 */
[----:B------:R-:W-:Y:S01]  /*5290*/  ISETP.GT.AND P3, PT, R4, 0x11, PT ;  /* 0x000000110400780c */ /* 0x000fe20003f64270 */
[-C--:B------:R-:W-:Y:S01]  /*52a0*/  FMUL R45, R45, R88.reuse ;  /* 0x000000582d2d7220 */ /* 0x080fe20000400000 */
[----:B------:R-:W-:Y:S01]  /*52b0*/  F2FP.F16.F32.PACK_AB R35, RZ, R35 ;  /* 0x00000023ff23723e */ /* 0x000fe200000000ff */
[----:B------:R-:W-:Y:S01]  /*52c0*/  @P1 STG.E.U16 desc[UR36][R8.64+0x10], R30 ;  /* 0x0000101e08001986 */ /* 0x000fe2000c101524 */
[C---:B------:R-:W-:Y:S01]  /*52d0*/  ISETP.GT.AND P1, PT, R3.reuse, 0x8, P0 ;  /* 0x000000080300780c */ /* 0x040fe20000724270 */
[-C--:B------:R-:W-:Y:S01]  /*52e0*/  FMUL R46, R46, R88.reuse ;  /* 0x000000582e2e7220 */ /* 0x080fe20000400000 */
[----:B------:R-:W-:Y:S01]  /*52f0*/  ISETP.GT.AND P0, PT, R4, 0x18, PT ;  /* 0x000000180400780c */ /* 0x000fe20003f04270 */
[----:B------:R-:W-:Y:S01]  /*5300*/  @P2 STG.E.U16 desc[UR36][R8.64+0x12], R31 ;  /* 0x0000121f08002986 */ /* 0x000fe2000c101524 */
[----:B------:R-:W-:Y:S01]  /*5310*/  ISETP.GT.AND P2, PT, R3, RZ, P3 ;  /* 0x000000ff0300720c */ /* 0x000fe20001f44270 */
[-C--:B------:R-:W-:Y:S01]  /*5320*/  FMUL R47, R47, R88.reuse ;  /* 0x000000582f2f7220 */ /* 0x080fe20000400000 */
[C---:B------:R-:W-:Y:S01]  /*5330*/  ISETP.GT.AND P3, PT, R3.reuse, 0x8, P3 ;  /* 0x000000080300780c */ /* 0x040fe20001f64270 */
[----:B------:R-:W-:Y:S01]  /*5340*/  @P4 STG.E.U16 desc[UR36][R6.64+0x20], R32 ;  /* 0x0000202006004986 */ /* 0x000fe2000c101524 */
[----:B------:R-:W-:Y:S01]  /*5350*/  ISETP.GT.AND P4, PT, R3, RZ, P0 ;  /* 0x000000ff0300720c */ /* 0x000fe20000784270 */
[----:B------:R-:W-:Y:S01]  /*5360*/  FMUL R48, R48, R88 ;  /* 0x0000005830307220 */ /* 0x000fe20000400000 */
[----:B------:R-:W-:Y:S01]  /*5370*/  F2FP.F16.F32.PACK_AB R36, RZ, R36 ;  /* 0x00000024ff24723e */ /* 0x000fe200000000ff */
[-C--:B------:R-:W-:Y:S01]  /*5380*/  FMUL R49, R49, R88.reuse ;  /* 0x0000005831317220 */ /* 0x080fe20000400000 */
[----:B------:R-:W-:Y:S01]  /*5390*/  F2FP.F16.F32.PACK_AB R37, RZ, R37 ;  /* 0x00000025ff25723e */ /* 0x000fe200000000ff */
[----:B------:R-:W-:Y:S01]  /*53a0*/  FMUL R50, R50, R88 ;  /* 0x0000005832327220 */ /* 0x000fe20000400000 */
[----:B------:R-:W-:Y:S01]  /*53b0*/  F2FP.F16.F32.PACK_AB R38, RZ, R38 ;  /* 0x00000026ff26723e */ /* 0x000fe200000000ff */
[----:B------:R-:W-:Y:S01]  /*53c0*/  FMUL R51, R51, R88 ;  /* 0x0000005833337220 */ /* 0x000fe20000400000 */
[----:B------:R-:W-:Y:S01]  /*53d0*/  F2FP.F16.F32.PACK_AB R39, RZ, R39 ;  /* 0x00000027ff27723e */ /* 0x000fe200000000ff */
[----:B------:R-:W-:Y:S01]  /*53e0*/  @P2 STG.E.U16 desc[UR36][R6.64+0x22], R33 ;  /* 0x0000222106002986 */ /* 0x000fe2000c101524 */
[----:B------:R-:W-:Y:S01]  /*53f0*/  F2FP.F16.F32.PACK_AB R40, RZ, R40 ;  /* 0x00000028ff28723e */ /* 0x000fe200000000ff */
[-C--:B------:R-:W-:Y:S01]  /*5400*/  FMUL R52, R52, R88.reuse ;  /* 0x0000005834347220 */ /* 0x080fe20000400000 */
[----:B------:R-:W-:Y:S01]  /*5410*/  F2FP.F16.F32.PACK_AB R41, RZ, R41 ;  /* 0x00000029ff29723e */ /* 0x000fe200000000ff */
[----:B------:R-:W-:Y:S01]  /*5420*/  @P1 STG.E.U16 desc[UR36][R8.64+0x20], R34 ;  /* 0x0000202208001986 */ /* 0x000fe2000c101524 */
[----:B------:R-:W-:Y:S01]  /*5430*/  ISETP.GT.AND P1, PT, R3, 0x8, P0 ;  /* 0x000000080300780c */ /* 0x000fe20000724270 */
[-C--:B------:R-:W-:Y:S01]  /*5440*/  FMUL R53, R53, R88.reuse ;  /* 0x0000005835357220 */ /* 0x080fe20000400000 */
[C---:B------:R-:W-:Y:S01]  /*5450*/  ISETP.GT.AND P0, PT, R4.reuse, 0x20, PT ;  /* 0x000000200400780c */ /* 0x040fe20003f04270 */
[----:B------:R-:W-:Y:S01]  /*5460*/  @P3 STG.E.U16 desc[UR36][R8.64+0x22], R35 ;  /* 0x0000222308003986 */ /* 0x000fe2000c101524 */
[----:B------:R-:W-:Y:S01]  /*5470*/  ISETP.GT.AND P3, PT, R4, 0x19, PT ;  /* 0x000000190400780c */ /* 0x000fe20003f64270 */
[----:B------:R-:W-:Y:S01]  /*5480*/  FMUL R54, R54, R88 ;  /* 0x0000005836367220 */ /* 0x000fe20000400000 */
[----:B------:R-:W-:Y:S01]  /*5490*/  F2FP.F16.F32.PACK_AB R42, RZ, R42 ;  /* 0x0000002aff2a723e */ /* 0x000fe200000000ff */
[----:B------:R-:W-:Y:S01]  /*54a0*/  @P4 STG.E.U16 desc[UR36][R6.64+0x30], R36 ;  /* 0x0000302406004986 */ /* 0x000fe2000c101524 */
[----:B------:R-:W-:Y:S01]  /*54b0*/  ISETP.GT.AND P2, PT, R3, RZ, P3 ;  /* 0x000000ff0300720c */ /* 0x000fe20001f44270 */
[-C--:B------:R-:W-:Y:S01]  /*54c0*/  FMUL R55, R55, R88.reuse ;  /* 0x0000005837377220 */ /* 0x080fe20000400000 */
[C---:B------:R-:W-:Y:S01]  /*54d0*/  ISETP.GT.AND P3, PT, R3.reuse, 0x8, P3 ;  /* 0x000000080300780c */ /* 0x040fe20001f64270 */
[-C--:B------:R-:W-:Y:S01]  /*54e0*/  FMUL R56, R56, R88.reuse ;  /* 0x0000005838387220 */ /* 0x080fe20000400000 */
[----:B------:R-:W-:Y:S01]  /*54f0*/  ISETP.GT.AND P4, PT, R3, RZ, P0 ;  /* 0x000000ff0300720c */ /* 0x000fe20000784270 */
[-C--:B------:R-:W-:Y:S01]  /*5500*/  FMUL R57, R57, R88.reuse ;  /* 0x0000005839397220 */ /* 0x080fe20000400000 */
[----:B------:R-:W-:Y:S01]  /*5510*/  F2FP.F16.F32.PACK_AB R43, RZ, R43 ;  /* 0x0000002bff2b723e */ /* 0x000fe200000000ff */
[----:B------:R-:W-:Y:S01]  /*5520*/  FMUL R58, R58, R88 ;  /* 0x000000583a3a7220 */ /* 0x000fe20000400000 */
[----:B------:R-:W-:Y:S01]  /*5530*/  F2FP.F16.F32.PACK_AB R44, RZ, R44 ;  /* 0x0000002cff2c723e */ /* 0x000fe200000000ff */
[-C--:B------:R-:W-:Y:S01]  /*5540*/  FMUL R59, R59, R88.reuse ;  /* 0x000000583b3b7220 */ /* 0x080fe20000400000 */
[----:B------:R-:W-:Y:S01]  /*5550*/  F2FP.F16.F32.PACK_AB R45, RZ, R45 ;  /* 0x0000002dff2d723e */ /* 0x000fe200000000ff */
[----:B------:R-:W-:Y:S01]  /*5560*/  FMUL R60, R60, R88 ;  /* 0x000000583c3c7220 */ /* 0x000fe20000400000 */
[----:B------:R-:W-:Y:S01]  /*5570*/  F2FP.F16.F32.PACK_AB R46, RZ, R46 ;  /* 0x0000002eff2e723e */ /* 0x000fe200000000ff */
[----:B------:R-:W-:Y:S01]  /*5580*/  @P2 STG.E.U16 desc[UR36][R6.64+0x32], R37 ;  /* 0x0000322506002986 */ /* 0x000fe2000c101524 */
[----:B------:R-:W-:Y:S01]  /*5590*/  F2FP.F16.F32.PACK_AB R47, RZ, R47 ;  /* 0x0000002fff2f723e */ /* 0x000fe200000000ff */
[----:B------:R-:W-:Y:S01]  /*55a0*/  FMUL R61, R61, R88 ;  /* 0x000000583d3d7220 */ /* 0x000fe20000400000 */
[----:B------:R-:W-:Y:S01]  /*55b0*/  F2FP.F16.F32.PACK_AB R48, RZ, R48 ;  /* 0x00000030ff30723e */ /* 0x000fe200000000ff */
[----:B------:R-:W-:Y:S01]  /*55c0*/  @P1 STG.E.U16 desc[UR36][R8.64+0x30], R38 ;  /* 0x0000302608001986 */ /* 0x000fe2000c101524 */
[----:B------:R-:W-:Y:S01]  /*55d0*/  ISETP.GT.AND P1, PT, R3, 0x8, P0 ;  /* 0x000000080300780c */ /* 0x000fe20000724270 */
[-C--:B------:R-:W-:Y:S01]  /*55e0*/  FMUL R62, R62, R88.reuse ;  /* 0x000000583e3e7220 */ /* 0x080fe20000400000 */
[C---:B------:R-:W-:Y:S01]  /*55f0*/  ISETP.GT.AND P0, PT, R4.reuse, 0x28, PT ;  /* 0x000000280400780c */ /* 0x040fe20003f04270 */
[----:B------:R-:W-:Y:S01]  /*5600*/  @P3 STG.E.U16 desc[UR36][R8.64+0x32], R39 ;  /* 0x0000322708003986 */ /* 0x000fe2000c101524 */
[----:B------:R-:W-:Y:S01]  /*5610*/  ISETP.GT.AND P3, PT, R4, 0x21, PT ;  /* 0x000000210400780c */ /* 0x000fe20003f64270 */
[-C--:B------:R-:W-:Y:S01]  /*5620*/  FMUL R63, R63, R88.reuse ;  /* 0x000000583f3f7220 */ /* 0x080fe20000400000 */
[----:B------:R-:W-:Y:S01]  /*5630*/  F2FP.F16.F32.PACK_AB R49, RZ, R49 ;  /* 0x00000031ff31723e */ /* 0x000fe200000000ff */
[----:B------:R-:W-:Y:S01]  /*5640*/  @P4 STG.E.U16 desc[UR36][R6.64+0x40], R40 ;  /* 0x0000402806004986 */ /* 0x000fe2000c101524 */
[C---:B------:R-:W-:Y:S01]  /*5650*/  ISETP.GT.AND P2, PT, R3.reuse, RZ, P3 ;  /* 0x000000ff0300720c */ /* 0x040fe20001f44270 */
[-C--:B------:R-:W-:Y:S01]  /*5660*/  FMUL R64, R64, R88.reuse ;  /* 0x0000005840407220 */ /* 0x080fe20000400000 */
[----:B------:R-:W-:Y:S01]  /*5670*/  ISETP.GT.AND P3, PT, R3, 0x8, P3 ;  /* 0x000000080300780c */ /* 0x000fe20001f64270 */
[-C--:B------:R-:W-:Y:S01]  /*5680*/  FMUL R65, R65, R88.reuse ;  /* 0x0000005841417220 */ /* 0x080fe20000400000 */
        /* <DEDUP_REMOVED lines=62> */
[----:B------:R-:W-:-:S02]  /*5a70*/  F2FP.F16.F32.PACK_AB R68, RZ, R68 ;  /* 0x00000044ff44723e */ /* 0x000fc400000000ff */
[----:B------:R-:W-:Y:S01]  /*5a80*/  F2FP.F16.F32.PACK_AB R69, RZ, R69 ;  /* 0x00000045ff45723e */ /* 0x000fe200000000ff */
[----:B------:R-:W-:Y:S01]  /*5a90*/  @P1 STG.E.U16 desc[UR36][R8.64+0x60], R50 ;  /* 0x0000603208001986 */ /* 0x000fe2000c101524 */
[C---:B------:R-:W-:Y:S02]  /*5aa0*/  ISETP.GT.AND P1, PT, R3.reuse, 0x8, P0 ;  /* 0x000000080300780c */ /* 0x040fe40000724270 */
[C---:B------:R-:W-:Y:S01]  /*5ab0*/  ISETP.GT.AND P0, PT, R4.reuse, 0x40, PT ;  /* 0x000000400400780c */ /* 0x040fe20003f04270 */
[----:B------:R-:W-:Y:S01]  /*5ac0*/  @P3 STG.E.U16 desc[UR36][R8.64+0x62], R51 ;  /* 0x0000623308003986 */ /* 0x000fe2000c101524 */
[----:B------:R-:W-:Y:S02]  /*5ad0*/  ISETP.GT.AND P3, PT, R4, 0x39, PT ;  /* 0x000000390400780c */ /* 0x000fe40003f64270 */
[----:B------:R-:W-:Y:S01]  /*5ae0*/  F2FP.F16.F32.PACK_AB R70, RZ, R70 ;  /* 0x00000046ff46723e */ /* 0x000fe200000000ff */
[----:B------:R-:W-:Y:S01]  /*5af0*/  @P4 STG.E.U16 desc[UR36][R6.64+0x70], R52 ;  /* 0x0000703406004986 */ /* 0x000fe2000c101524 */
[----:B------:R-:W-:-:S02]  /*5b00*/  ISETP.GT.AND P2, PT, R3, RZ, P3 ;  /* 0x000000ff0300720c */ /* 0x000fc40001f44270 */
[C---:B------:R-:W-:Y:S02]  /*5b10*/  ISETP.GT.AND P3, PT, R3.reuse, 0x8, P3 ;  /* 0x000000080300780c */ /* 0x040fe40001f64270 */
[----:B------:R-:W-:Y:S02]  /*5b20*/  ISETP.GT.AND P4, PT, R3, RZ, P0 ;  /* 0x000000ff0300720c */ /* 0x000fe40000784270 */
[----:B------:R-:W-:Y:S02]  /*5b30*/  F2FP.F16.F32.PACK_AB R71, RZ, R71 ;  /* 0x00000047ff47723e */ /* 0x000fe400000000ff */
[----:B------:R-:W-:Y:S02]  /*5b40*/  F2FP.F16.F32.PACK_AB R72, RZ, R72 ;  /* 0x00000048ff48723e */ /* 0x000fe400000000ff */
[----:B------:R-:W-:Y:S02]  /*5b50*/  F2FP.F16.F32.PACK_AB R73, RZ, R73 ;  /* 0x00000049ff49723e */ /* 0x000fe400000000ff */
        /* <DEDUP_REMOVED lines=33> */
[----:B------:R-:W-:-:S03]  /*5d70*/  F2FP.F16.F32.PACK_AB R87, RZ, R87 ;  /* 0x00000057ff57723e */ /* 0x000fc600000000ff */
[----:B------:R-:W-:Y:S04]  /*5d80*/  @P2 STG.E.U16 desc[UR36][R6.64+0x92], R61 ;  /* 0x0000923d06002986 */ /* 0x000fe8000c101524 */
[----:B------:R-:W-:Y:S01]  /*5d90*/  @P1 STG.E.U16 desc[UR36][R8.64+0x90], R62 ;  /* 0x0000903e08001986 */ /* 0x000fe2000c101524 */
[----:B------:R-:W-:Y:S02]  /*5da0*/  ISETP.GT.AND P1, PT, R3, 0x8, P0 ;  /* 0x000000080300780c */ /* 0x000fe40000724270 */
[C---:B------:R-:W-:Y:S01]  /*5db0*/  ISETP.GT.AND P0, PT, R4.reuse, 0x58, PT ;  /* 0x000000580400780c */ /* 0x040fe20003f04270 */
[----:B------:R-:W-:Y:S01]  /*5dc0*/  @P3 STG.E.U16 desc[UR36][R8.64+0x92], R63 ;  /* 0x0000923f08003986 */ /* 0x000fe2000c101524 */
[----:B------:R-:W-:-:S03]  /*5dd0*/  ISETP.GT.AND P3, PT, R4, 0x51, PT ;  /* 0x000000510400780c */ /* 0x000fc60003f64270 */
[----:B------:R-:W-:Y:S01]  /*5de0*/  @P4 STG.E.U16 desc[UR36][R6.64+0xa0], R64 ;  /* 0x0000a04006004986 */ /* 0x000fe2000c101524 */
[C---:B------:R-:W-:Y:S02]  /*5df0*/  ISETP.GT.AND P2, PT, R3.reuse, RZ, P3 ;  /* 0x000000ff0300720c */ /* 0x040fe40001f44270 */
[C---:B------:R-:W-:Y:S02]  /*5e00*/  ISETP.GT.AND P3, PT, R3.reuse, 0x8, P3 ;  /* 0x000000080300780c */ /* 0x040fe40001f64270 */
[----:B------:R-:W-:-:S09]  /*5e10*/  ISETP.GT.AND P4, PT, R3, RZ, P0 ;  /* 0x000000ff0300720c */ /* 0x000fd20000784270 */
        /* <DEDUP_REMOVED lines=9> */
[C---:B------:R-:W-:Y:S02]  /*5eb0*/  ISETP.GT.AND P3, PT, R3.reuse, RZ, P0 ;  /* 0x000000ff0300720c */ /* 0x040fe40000764270 */
[----:B------:R-:W-:-:S07]  /*5ec0*/  ISETP.GT.AND P0, PT, R3, 0x8, P0 ;  /* 0x000000080300780c */ /* 0x000fce0000704270 */
[----:B------:R-:W-:Y:S04]  /*5ed0*/  @P2 STG.E.U16 desc[UR36][R6.64+0xb2], R69 ;  /* 0x0000b24506002986 */ /* 0x000fe8000c101524 */
[----:B------:R-:W-:Y:S01]  /*5ee0*/  @P1 STG.E.U16 desc[UR36][R8.64+0xb0], R70 ;  /* 0x0000b04608001986 */ /* 0x000fe2000c101524 */
[----:B------:R-:W-:-:S03]  /*5ef0*/  ISETP.GT.AND P1, PT, R4, 0x68, PT ;  /* 0x000000680400780c */ /* 0x000fc60003f24270 */
        /* <DEDUP_REMOVED lines=11> */
[C---:B------:R-:W-:Y:S02]  /*5fb0*/  ISETP.GT.AND P2, PT, R3.reuse, RZ, P0 ;  /* 0x000000ff0300720c */ /* 0x040fe40000744270 */
[----:B------:R-:W-:Y:S01]  /*5fc0*/  ISETP.GT.AND P0, PT, R3, 0x8, P0 ;  /* 0x000000080300780c */ /* 0x000fe20000704270 */
[----:B------:R-:W-:Y:S01]  /*5fd0*/  @P3 STG.E.U16 desc[UR36][R6.64+0xd0], R76 ;  /* 0x0000d04c06003986 */ /* 0x000fe2000c101524 */
[----:B------:R-:W-:-:S04]  /*5fe0*/  ISETP.GT.AND P3, PT, R4, 0x70, PT ;  /* 0x000000700400780c */ /* 0x000fc80003f64270 */
[C---:B------:R-:W-:Y:S02]  /*5ff0*/  ISETP.GT.AND P4, PT, R3.reuse, RZ, P3 ;  /* 0x000000ff0300720c */ /* 0x040fe40001f84270 */
[----:B------:R-:W-:-:S03]  /*6000*/  ISETP.GT.AND P3, PT, R3, 0x8, P3 ;  /* 0x000000080300780c */ /* 0x000fc60001f64270 */
[----:B------:R-:W-:Y:S01]  /*6010*/  @P2 STG.E.U16 desc[UR36][R6.64+0xd2], R77 ;  /* 0x0000d24d06002986 */ /* 0x000fe2000c101524 */
[----:B------:R-:W-:-:S03]  /*6020*/  ISETP.GT.AND P2, PT, R4, 0x79, PT ;  /* 0x000000790400780c */ /* 0x000fc60003f44270 */
[----:B------:R-:W-:Y:S01]  /*6030*/  @P1 STG.E.U16 desc[UR36][R8.64+0xd0], R78 ;  /* 0x0000d04e08001986 */ /* 0x000fe2000c101524 */
[----:B------:R-:W-:-:S03]  /*6040*/  ISETP.GT.AND P1, PT, R4, 0x78, PT ;  /* 0x000000780400780c */ /* 0x000fc60003f24270 */
[----:B------:R-:W-:Y:S01]  /*6050*/  @P0 STG.E.U16 desc[UR36][R8.64+0xd2], R79 ;  /* 0x0000d24f08000986 */ /* 0x000fe2000c101524 */
[----:B------:R-:W-:-:S03]  /*6060*/  ISETP.GT.AND P0, PT, R4, 0x71, PT ;  /* 0x000000710400780c */ /* 0x000fc60003f04270 */
[----:B------:R-:W-:Y:S01]  /*6070*/  @P4 STG.E.U16 desc[UR36][R6.64+0xe0], R80 ;  /* 0x0000e05006004986 */ /* 0x000fe2000c101524 */
[C---:B------:R-:W-:Y:S02]  /*6080*/  ISETP.GT.AND P4, PT, R3.reuse, RZ, P0 ;  /* 0x000000ff0300720c */ /* 0x040fe40000784270 */
[----:B------:R-:W-:-:S11]  /*6090*/  ISETP.GT.AND P0, PT, R3, 0x8, P0 ;  /* 0x000000080300780c */ /* 0x000fd60000704270 */
[----:B------:R-:W-:Y:S02]  /*60a0*/  @P4 IMAD.MOV.U32 R4, RZ, RZ, R6 ;  /* 0x000000ffff044224 */ /* 0x000fe400078e0006 */
[----:B------:R-:W-:-:S05]  /*60b0*/  @P4 IMAD.MOV.U32 R5, RZ, RZ, R7 ;  /* 0x000000ffff054224 */ /* 0x000fca00078e0007 */
[----:B------:R0:W-:Y:S01]  /*60c0*/  @P4 STG.E.U16 desc[UR36][R4.64+0xe2], R81 ;  /* 0x0000e25104004986 */ /* 0x0001e2000c101524 */
[C---:B------:R-:W-:Y:S02]  /*60d0*/  ISETP.GT.AND P4, PT, R3.reuse, RZ, P2 ;  /* 0x000000ff0300720c */ /* 0x040fe40001784270 */
[----:B------:R-:W-:Y:S01]  /*60e0*/  ISETP.GT.AND P2, PT, R3, 0x8, P2 ;  /* 0x000000080300780c */ /* 0x000fe20001744270 */
[----:B0-----:R-:W-:Y:S02]  /*60f0*/  @P3 IMAD.MOV.U32 R4, RZ, RZ, R8 ;  /* 0x000000ffff043224 */ /* 0x001fe400078e0008 */
[----:B------:R-:W-:-:S05]  /*6100*/  @P3 IMAD.MOV.U32 R5, RZ, RZ, R9 ;  /* 0x000000ffff053224 */ /* 0x000fca00078e0009 */
[----:B------:R0:W-:Y:S01]  /*6110*/  @P3 STG.E.U16 desc[UR36][R4.64+0xe0], R82 ;  /* 0x0000e05204003986 */ /* 0x0001e2000c101524 */
[C---:B------:R-:W-:Y:S02]  /*6120*/  ISETP.GT.AND P3, PT, R3.reuse, RZ, P1 ;  /* 0x000000ff0300720c */ /* 0x040fe40000f64270 */
[----:B------:R-:W-:Y:S01]  /*6130*/  ISETP.GT.AND P1, PT, R3, 0x8, P1 ;  /* 0x000000080300780c */ /* 0x000fe20000f24270 */
[----:B0-----:R-:W-:Y:S02]  /*6140*/  @P0 IMAD.MOV.U32 R4, RZ, RZ, R8 ;  /* 0x000000ffff040224 */ /* 0x001fe400078e0008 */
[----:B------:R-:W-:-:S05]  /*6150*/  @P0 IMAD.MOV.U32 R5, RZ, RZ, R9 ;  /* 0x000000ffff050224 */ /* 0x000fca00078e0009 */
[----:B------:R0:W-:Y:S03]  /*6160*/  @P0 STG.E.U16 desc[UR36][R4.64+0xe2], R83 ;  /* 0x0000e25304000986 */ /* 0x0001e6000c101524 */
[----:B0-----:R-:W-:Y:S02]  /*6170*/  @P3 IMAD.MOV.U32 R4, RZ, RZ, R6 ;  /* 0x000000ffff043224 */ /* 0x001fe400078e0006 */
[----:B------:R-:W-:-:S05]  /*6180*/  @P3 IMAD.MOV.U32 R5, RZ, RZ, R7 ;  /* 0x000000ffff053224 */ /* 0x000fca00078e0007 */
[----:B------:R0:W-:Y:S04]  /*6190*/  @P3 STG.E.U16 desc[UR36][R4.64+0xf0], R84 ;  /* 0x0000f05404003986 */ /* 0x0001e8000c101524 */
[----:B------:R4:W-:Y:S01]  /*61a0*/  @P4 STG.E.U16 desc[UR36][R6.64+0xf2], R85 ;  /* 0x0000f25506004986 */ /* 0x0009e2000c101524 */
[----:B0-----:R-:W-:Y:S02]  /*61b0*/  @P1 IMAD.MOV.U32 R4, RZ, RZ, R8 ;  /* 0x000000ffff041224 */ /* 0x001fe400078e0008 */
[----:B------:R-:W-:-:S05]  /*61c0*/  @P1 IMAD.MOV.U32 R5, RZ, RZ, R9 ;  /* 0x000000ffff051224 */ /* 0x000fca00078e0009 */
[----:B------:R4:W-:Y:S04]  /*61d0*/  @P1 STG.E.U16 desc[UR36][R4.64+0xf0], R86 ;  /* 0x0000f05604001986 */ /* 0x0009e8000c101524 */
[----:B------:R4:W-:Y:S02]  /*61e0*/  @P2 STG.E.U16 desc[UR36][R8.64+0xf2], R87 ;  /* 0x0000f25708002986 */ /* 0x0009e4000c101524 */
.L_x_160:
[----:B------:R-:W-:Y:S05]  /*61f0*/  BSYNC B0 ;  /* 0x0000000000007941 */ /* 0x000fea0003800000 */
.L_x_34:
[----:B------:R-:W-:Y:S01]  /*6200*/  IADD3 R16, P0, R16, UR38, RZ ;  /* 0x0000002610107c10 */ /* 0x000fe2000ff1e0ff */
[----:B------:R-:W-:Y:S01]  /*6210*/  ULDC.64 UR4, c[0x0][0x650] ;  /* 0x0001940000047ab9 */ /* 0x000fe20000000a00 */
[----:B------:R-:W-:Y:S01]  /*6220*/  PRMT R3, RZ, 0x7610, R3 ;  /* 0x00007610ff037816 */ /* 0x000fe20000000003 */
[----:B------:R-:W-:Y:S01]  /*6230*/  IMAD.MOV.U32 R100, RZ, RZ, -0x1 ;  /* 0xffffffffff647424 */ /* 0x000fe200078e00ff */
[----:B------:R-:W-:Y:S01]  /*6240*/  IADD3.X R17, R17, UR41, RZ, P0, !PT ;  /* 0x0000002911117c10 */ /* 0x000fe200087fe4ff */
[----:B------:R-:W-:Y:S01]  /*6250*/  IMAD.MOV.U32 R99, RZ, RZ, -0x1 ;  /* 0xffffffffff637424 */ /* 0x000fe200078e00ff */
[----:B------:R-:W-:-:S04]  /*6260*/  ISETP.GE.U32.AND P0, PT, R16, UR4, PT ;  /* 0x0000000410007c0c */ /* 0x000fc8000bf06070 */
[----:B------:R-:W-:-:S13]  /*6270*/  ISETP.GE.U32.AND.EX P0, PT, R17, UR5, PT, P0 ;  /* 0x0000000511007c0c */ /* 0x000fda000bf06100 */
[----:B------:R-:W-:Y:S05]  /*6280*/  @P0 BRA `(.L_x_161) ;  /* 0x00000004004c0947 */ /* 0x000fea0003800000 */
[----:B------:R-:W0:Y:S01]  /*6290*/  LDC.64 R10, c[0x0][0x628] ;  /* 0x00018a00ff0a7b82 */ /* 0x000e220000000a00 */
[----:B---3--:R-:W3:Y:S01]  /*62a0*/  S2R R12, SR_CTAID.X ;  /* 0x00000000000c7919 */ /* 0x008ee20000002500 */
[----:B-12-4-:R-:W-:Y:S02]  /*62b0*/  IMAD.MOV.U32 R8, RZ, RZ, R16 ;  /* 0x000000ffff087224 */ /* 0x016fe400078e0010 */
[----:B------:R-:W-:Y:S01]  /*62c0*/  IMAD.MOV.U32 R9, RZ, RZ, R17 ;  /* 0x000000ffff097224 */ /* 0x000fe200078e0011 */
[----:B------:R-:W1:Y:S03]  /*62d0*/  S2R R20, SR_CTAID.Y ;  /* 0x0000000000147919 */ /* 0x000e660000002600 */
[----:B------:R-:W2:Y:S08]  /*62e0*/  LDC R0, c[0x0][0x630] ;  /* 0x00018c00ff007b82 */ /* 0x000eb00000000800 */
[----:B------:R-:W4:Y:S01]  /*62f0*/  LDC.64 R14, c[0x0][0x620] ;  /* 0x00018800ff0e7b82 */ /* 0x000f220000000a00 */
[----:B0-----:R-:W-:-:S04]  /*6300*/  ISETP.NE.U32.AND P0, PT, R10, RZ, PT ;  /* 0x000000ff0a00720c */ /* 0x001fc80003f05070 */
[----:B------:R-:W-:-:S13]  /*6310*/  ISETP.NE.AND.EX P0, PT, R11, RZ, PT, P0 ;  /* 0x000000ff0b00720c */ /* 0x000fda0003f05300 */
[----:B-1234-:R-:W-:Y:S05]  /*6320*/  @!P0 BRA `(.L_x_162) ;  /* 0x0000000000288947 */ /* 0x01efea0003800000 */
        /* <DEDUP_REMOVED lines=10> */
.L_x_162:
[-CC-:B------:R-:W-:Y:S01]  /*63d0*/  SHF.R.U64 R99, R8, R0.reuse, R9.reuse ;  /* 0x0000000008637219 */ /* 0x180fe20000001209 */
[----:B------:R-:W0:Y:S01]  /*63e0*/  LDC.64 R26, c[0x0][0x640] ;  /* 0x00019000ff1a7b82 */ /* 0x000e220000000a00 */
[----:B------:R-:W-:Y:S01]  /*63f0*/  SHF.R.U32.HI R0, RZ, R0, R9 ;  /* 0x00000000ff007219 */ /* 0x000fe20000011609 */
[----:B------:R-:W-:Y:S01]  /*6400*/  ULDC UR4, c[0x0][0x150] ;  /* 0x0000540000047ab9 */ /* 0x000fe20000000800 */
[----:B------:R-:W-:Y:S02]  /*6410*/  IADD3 R3, P0, RZ, -R99, RZ ;  /* 0x80000063ff037210 */ /* 0x000fe40007f1e0ff */
[----:B------:R-:W-:-:S03]  /*6420*/  I2FP.F32.U32 R7, R12 ;  /* 0x0000000c00077245 */ /* 0x000fc60000201000 */
[----:B------:R-:W1:Y:S01]  /*6430*/  LDC R6, c[0x0][0x618] ;  /* 0x00018600ff067b82 */ /* 0x000e620000000800 */
[----:B------:R-:W-:Y:S02]  /*6440*/  IMAD.X R5, RZ, RZ, ~R0, P0 ;  /* 0x000000ffff057224 */ /* 0x000fe400000e0e00 */
[----:B------:R-:W-:Y:S01]  /*6450*/  FMUL R7, R7, UR4 ;  /* 0x0000000407077c20 */ /* 0x000fe20008400000 */
[----:B------:R-:W-:Y:S01]  /*6460*/  ULDC UR4, c[0x0][0x154] ;  /* 0x0000550000047ab9 */ /* 0x000fe20000000800 */
[-C--:B------:R-:W-:Y:S02]  /*6470*/  IMAD R0, R5, R14.reuse, RZ ;  /* 0x0000000e05007224 */ /* 0x080fe400078e02ff */
[C---:B------:R-:W-:Y:S01]  /*6480*/  IMAD.WIDE.U32 R4, R3.reuse, R14, R16 ;  /* 0x0000000e03047225 */ /* 0x040fe200078e0010 */
[----:B------:R-:W2:Y:S01]  /*6490*/  LDC R11, c[0x0][0x608] ;  /* 0x00018200ff0b7b82 */ /* 0x000ea20000000800 */
[----:B------:R-:W3:Y:S02]  /*64a0*/  F2I.U32.TRUNC.NTZ R7, R7 ;  /* 0x0000000700077305 */ /* 0x000ee4000020f000 */
[----:B------:R-:W-:-:S04]  /*64b0*/  IMAD R3, R3, R15, R0 ;  /* 0x0000000f03037224 */ /* 0x000fc800078e0200 */
[----:B------:R-:W-:Y:S01]  /*64c0*/  IMAD.IADD R3, R5, 0x1, R3 ;  /* 0x0000000105037824 */ /* 0x000fe200078e0203 */
[----:B------:R-:W4:Y:S01]  /*64d0*/  LDC R8, c[0x0][0x658] ;  /* 0x00019600ff087b82 */ /* 0x000f220000000800 */
[----:B------:R-:W-:Y:S02]  /*64e0*/  I2FP.F32.U32 R5, R20 ;  /* 0x0000001400057245 */ /* 0x000fe40000201000 */
[----:B0-----:R-:W-:-:S04]  /*64f0*/  ISETP.NE.U32.AND P0, PT, R26, RZ, PT ;  /* 0x000000ff1a00720c */ /* 0x001fc80003f05070 */
[----:B------:R-:W-:Y:S01]  /*6500*/  ISETP.NE.AND.EX P0, PT, R27, RZ, PT, P0 ;  /* 0x000000ff1b00720c */ /* 0x000fe20003f05300 */
[----:B------:R-:W0:Y:S01]  /*6510*/  LDC R9, c[0x0][0x144] ;  /* 0x00005100ff097b82 */ /* 0x000e220000000800 */
[-C--:B-1----:R-:W-:Y:S01]  /*6520*/  SHF.R.U64 R13, R4, R6.reuse, R3 ;  /* 0x00000006040d7219 */ /* 0x082fe20000001203 */
[----:B---3--:R-:W-:Y:S01]  /*6530*/  IMAD.MOV R7, RZ, RZ, -R7 ;  /* 0x000000ffff077224 */ /* 0x008fe200078e0a07 */
[----:B------:R-:W-:Y:S01]  /*6540*/  SHF.R.U32.HI R0, RZ, R6, R3 ;  /* 0x00000006ff007219 */ /* 0x000fe20000011603 */
[----:B------:R-:W-:-:S04]  /*6550*/  FMUL R6, R5, UR4 ;  /* 0x0000000405067c20 */ /* 0x000fc80008400000 */
[----:B------:R-:W1:Y:S01]  /*6560*/  LDC R21, c[0x0][0x148] ;  /* 0x00005200ff157b82 */ /* 0x000e620000000800 */
[----:B------:R3:W0:Y:S01]  /*6570*/  F2I.U32.TRUNC.NTZ R14, R6 ;  /* 0x00000006000e7305 */ /* 0x000622000020f000 */
[-CC-:B--2---:R-:W-:Y:S02]  /*6580*/  SHF.R.U64 R10, R13, R11.reuse, R0.reuse ;  /* 0x0000000b0d0a7219 */ /* 0x184fe40000001200 */
[----:B------:R-:W-:-:S04]  /*6590*/  SHF.R.U32.HI R3, RZ, R11, R0 ;  /* 0x0000000bff037219 */ /* 0x000fc80000011600 */
[----:B-----5:R-:W2:Y:S01]  /*65a0*/  LDC R24, c[0x0][0x648] ;  /* 0x00019200ff187b82 */ /* 0x020ea20000000800 */
[-CC-:B----4-:R-:W-:Y:S02]  /*65b0*/  SHF.R.U64 R15, R10, R8.reuse, R3.reuse ;  /* 0x000000080a0f7219 */ /* 0x190fe40000001203 */
[----:B------:R-:W-:-:S03]  /*65c0*/  SHF.R.U32.HI R5, RZ, R8, R3 ;  /* 0x00000008ff057219 */ /* 0x000fc60000011603 */
[----:B------:R-:W-:Y:S02]  /*65d0*/  IMAD.MOV.U32 R4, RZ, RZ, R15 ;  /* 0x000000ffff047224 */ /* 0x000fe400078e000f */
[----:B------:R-:W4:Y:S01]  /*65e0*/  LDC R28, c[0x0][0x638] ;  /* 0x00018e00ff1c7b82 */ /* 0x000f220000000800 */
[----:B0-----:R-:W-:-:S07]  /*65f0*/  IMAD R25, R9, R7, R12 ;  /* 0x0000000709197224 */ /* 0x001fce00078e020c */
[----:B------:R-:W0:Y:S08]  /*6600*/  LDC R29, c[0x0][0x610] ;  /* 0x00018400ff1d7b82 */ /* 0x000e300000000800 */
[----:B------:R-:W0:Y:S01]  /*6610*/  LDC R30, c[0x0][0x600] ;  /* 0x00018000ff1e7b82 */ /* 0x000e220000000800 */
[----:B-1-3--:R-:W-:Y:S05]  /*6620*/  @!P0 BRA `(.L_x_163) ;  /* 0x0000000000288947 */ /* 0x00afea0003800000 */
[----:B------:R-:W1:Y:S02]  /*6630*/  LDC R0, c[0x0][0x64c] ;  /* 0x00019300ff007b82 */ /* 0x000e640000000800 */
[----:B-1----:R-:W-:-:S05]  /*6640*/  IADD3 R3, P0, R15, R0, RZ ;  /* 0x000000000f037210 */ /* 0x002fca0007f1e0ff */
        /* <DEDUP_REMOVED lines=8> */
.L_x_163:
[----:B------:R-:W-:Y:S01]  /*66d0*/  ISETP.NE.AND P0, PT, R2, 0x1, PT ;  /* 0x000000010200780c */ /* 0x000fe20003f05270 */
[----:B------:R-:W-:Y:S01]  /*66e0*/  IMAD.MOV R14, RZ, RZ, -R14 ;  /* 0x000000ffff0e7224 */ /* 0x000fe200078e0a0e */
[----:B--2---:R-:W-:Y:S02]  /*66f0*/  SHF.R.U64 R0, R4, R24, R5 ;  /* 0x0000001804007219 */ /* 0x004fe40000001205 */
[----:B------:R-:W-:Y:S02]  /*6700*/  LOP3.LUT R3, R10, R97, RZ, 0xc0, !PT ;  /* 0x000000610a037212 */ /* 0x000fe400078ec0ff */
[----:B------:R-:W-:Y:S01]  /*6710*/  LOP3.LUT R6, R13, R96, RZ, 0xc0, !PT ;  /* 0x000000600d067212 */ /* 0x000fe200078ec0ff */
[----:B------:R-:W-:Y:S02]  /*6720*/  IMAD.MOV R4, RZ, RZ, -R0 ;  /* 0x000000ffff047224 */ /* 0x000fe400078e0a00 */
[----:B------:R-:W-:Y:S02]  /*6730*/  IMAD R0, R92, R0, R3 ;  /* 0x000000005c007224 */ /* 0x000fe400078e0203 */
[----:B----4-:R-:W-:-:S02]  /*6740*/  IMAD R3, R4, R28, R15 ;  /* 0x0000001c04037224 */ /* 0x010fc400078e020f */
[----:B------:R-:W-:Y:S02]  /*6750*/  @P0 IMAD R25, R21, R14, R20 ;  /* 0x0000000e15190224 */ /* 0x000fe400078e0214 */
[----:B0-----:R-:W-:Y:S02]  /*6760*/  IMAD R5, R3, R30, R6 ;  /* 0x0000001e03057224 */ /* 0x001fe400078e0206 */
[----:B------:R-:W-:Y:S02]  /*6770*/  IMAD R0, R0, R29, R25 ;  /* 0x0000001d00007224 */ /* 0x000fe400078e0219 */
[----:B------:R-:W-:-:S03]  /*6780*/  IMAD.MOV.U32 R4, RZ, RZ, 0x1 ;  /* 0x00000001ff047424 */ /* 0x000fc600078e00ff */
[----:B------:R-:W-:Y:S02]  /*6790*/  SEL R100, R5, R0, !P0 ;  /* 0x0000000005647207 */ /* 0x000fe40004000000 */
[----:B------:R-:W-:Y:S02]  /*67a0*/  PRMT R3, R4, 0x7610, R3 ;  /* 0x0000761004037816 */ /* 0x000fe40000000003 */
[----:B------:R-:W-:-:S07]  /*67b0*/  SEL R0, R0, R5, !P0 ;  /* 0x0000000500007207 */ /* 0x000fce0004000000 */
.L_x_161:
[----:B------:R-:W-:Y:S01]  /*67c0*/  UIMAD.WIDE.U32 UR4, UR42, 0x24924925, URZ ;  /* 0x249249252a0478a5 */ /* 0x000fe2000f8e003f */
[----:B------:R-:W-:Y:S01]  /*67d0*/  LOP3.LUT P0, RZ, R3, 0xff, RZ, 0xc0, !PT ;  /* 0x000000ff03ff7812 */ /* 0x000fe2000780c0ff */
[----:B------:R-:W-:Y:S02]  /*67e0*/  IMAD.MOV.U32 R101, RZ, RZ, R0 ;  /* 0x000000ffff657224 */ /* 0x000fe400078e0000 */
[----:B------:R-:W-:-:S04]  /*67f0*/  UIADD3 UR4, UR42, -UR5, URZ ;  /* 0x800000052a047290 */ /* 0x000fc8000fffe03f */
[----:B------:R-:W-:-:S04]  /*6800*/  ULEA.HI UR4, UR4, UR5, URZ, 0x1f ;  /* 0x0000000504047291 */ /* 0x000fc8000f8ff83f */
[----:B------:R-:W-:-:S04]  /*6810*/  USHF.R.U32.HI UR4, URZ, 0x2, UR4 ;  /* 0x000000023f047899 */ /* 0x000fc80008011604 */
[----:B------:R-:W-:Y:S01]  /*6820*/  UIMAD UR42, UR4, -0x7, UR42 ;  /* 0xfffffff9042a78a4 */ /* 0x000fe2000f8e022a */
[----:B------:R-:W-:Y:S11]  /*6830*/  @P0 BRA `(.L_x_164) ;  /* 0xffffffac000c0947 */ /* 0x000ff6000383ffff */
[----:B------:R-:W-:Y:S05]  /*6840*/  EXIT ;  /* 0x000000000000794d */ /* 0x000fea0003800000 */
.L_x_7:
        /* <DEDUP_REMOVED lines=26> */
.L_x_166:
[----:B------:R-:W0:Y:S01]  /*69f0*/  LDC.64 R28, c[0x0][0x640] ;  /* 0x00019000ff1c7b82 */ /* 0x000e220000000a00 */
[-CC-:B------:R-:W-:Y:S01]  /*6a00*/  SHF.R.U64 R22, R12, R20.reuse, R13.reuse ;  /* 0x000000140c167219 */ /* 0x180fe2000000120d */
[----:B------:R-:W-:Y:S01]  /*6a10*/  IMAD.MOV.U32 R26, RZ, RZ, 0x1 ;  /* 0x00000001ff1a7424 */ /* 0x000fe200078e00ff */
[----:B------:R-:W-:Y:S02]  /*6a20*/  SHF.R.U32.HI R8, RZ, R20, R13 ;  /* 0x00000014ff087219 */ /* 0x000fe4000001160d */
[----:B------:R-:W-:-:S03]  /*6a30*/  IADD3 R11, P0, RZ, -R22, RZ ;  /* 0x80000016ff0b7210 */ /* 0x000fc60007f1e0ff */
[----:B------:R-:W1:Y:S02]  /*6a40*/  LDC R12, c[0x0][0x618] ;  /* 0x00018600ff0c7b82 */ /* 0x000e640000000800 */
[----:B------:R-:W-:-:S04]  /*6a50*/  IMAD.X R9, RZ, RZ, ~R8, P0 ;  /* 0x000000ffff097224 */ /* 0x000fc800000e0e08 */
[-C--:B------:R-:W-:Y:S02]  /*6a60*/  IMAD R10, R9, R24.reuse, RZ ;  /* 0x00000018090a7224 */ /* 0x080fe400078e02ff */
[----:B------:R-:W2:Y:S01]  /*6a70*/  LDC R20, c[0x0][0x608] ;  /* 0x00018200ff147b82 */ /* 0x000ea20000000800 */
[----:B------:R-:W-:-:S04]  /*6a80*/  IMAD.WIDE.U32 R8, R11, R24, R16 ;  /* 0x000000180b087225 */ /* 0x000fc800078e0010 */
[----:B------:R-:W-:Y:S02]  /*6a90*/  IMAD R11, R11, R25, R10 ;  /* 0x000000190b0b7224 */ /* 0x000fe400078e020a */
[----:B------:R-:W-:Y:S01]  /*6aa0*/  IMAD.MOV.U32 R10, RZ, RZ, -0x1 ;  /* 0xffffffffff0a7424 */ /* 0x000fe200078e00ff */
        /* <DEDUP_REMOVED lines=28> */
.L_x_167:
[----:B------:R-:W-:Y:S01]  /*6c70*/  ISETP.NE.AND P0, PT, R2, 0x1, PT ;  /* 0x000000010200780c */ /* 0x000fe20003f05270 */
[----:B------:R-:W-:Y:S01]  /*6c80*/  IMAD.MOV.U32 R12, RZ, RZ, R22 ;  /* 0x000000ffff0c7224 */ /* 0x000fe200078e0016 */
[----:B-1----:R-:W-:Y:S02]  /*6c90*/  SHF.R.U64 R8, R8, R24, R9 ;  /* 0x0000001808087219 */ /* 0x002fe40000001209 */
[----:B------:R-:W-:Y:S01]  /*6ca0*/  LOP3.LUT R5, R19, R30, RZ, 0xc0, !PT ;  /* 0x0000001e13057212 */ /* 0x000fe200078ec0ff */
[----:B0-----:R-:W-:Y:S01]  /*6cb0*/  VIADD R19, R23, 0xffffffff ;  /* 0xffffffff17137836 */ /* 0x001fe20000000000 */
[----:B------:R-:W-:Y:S01]  /*6cc0*/  SHF.L.U32 R26, R26, R27, RZ ;  /* 0x0000001b1a1a7219 */ /* 0x000fe200000006ff */
[----:B------:R-:W-:-:S03]  /*6cd0*/  IMAD.MOV R9, RZ, RZ, -R8 ;  /* 0x000000ffff097224 */ /* 0x000fc600078e0a08 */
[----:B------:R-:W-:Y:S01]  /*6ce0*/  LOP3.LUT R19, R14, R19, RZ, 0xc0, !PT ;  /* 0x000000130e137212 */ /* 0x000fe200078ec0ff */
[----:B------:R-:W-:Y:S02]  /*6cf0*/  IMAD R5, R26, R8, R5 ;  /* 0x000000081a057224 */ /* 0x000fe400078e0205 */
[----:B------:R-:W-:Y:S02]  /*6d00*/  @P0 IMAD R6, R7, R21, R4 ;  /* 0x0000001507060224 */ /* 0x000fe400078e0204 */
[----:B--2---:R-:W-:Y:S02]  /*6d10*/  IMAD R4, R9, R25, R20 ;  /* 0x0000001909047224 */ /* 0x004fe400078e0214 */
[----:B---3--:R-:W-:Y:S02]  /*6d20*/  IMAD R6, R5, R31, R6 ;  /* 0x0000001f05067224 */ /* 0x008fe400078e0206 */
[----:B------:R-:W-:Y:S02]  /*6d30*/  IMAD R19, R4, R23, R19 ;  /* 0x0000001704137224 */ /* 0x000fe400078e0213 */
[----:B------:R-:W-:-:S03]  /*6d40*/  IMAD.MOV.U32 R8, RZ, RZ, 0x1 ;  /* 0x00000001ff087424 */ /* 0x000fc600078e00ff */
[----:B------:R-:W-:Y:S02]  /*6d50*/  SEL R20, R19, R6, !P0 ;  /* 0x0000000613147207 */ /* 0x000fe40004000000 */
[----:B------:R-:W-:-:S07]  /*6d60*/  SEL R19, R6, R19, !P0 ;  /* 0x0000001306137207 */ /* 0x000fce0004000000 */
.L_x_165:
[----:B------:R-:W-:-:S08]  /*6d70*/  NOP ;  /* 0x0000000000007918 */ /* 0x000fd00000000000 */
[----:B------:R-:W0:-:S00]  /*6d80*/  USETMAXREG.DEALLOC.CTAPOOL 0x28 ;  /* 0x00000028000079c8 */ /* 0x000e0000080e0500 */
[----:B0-----:R-:W-:-:S13]  /*6d90*/  ISETP.NE.AND P0, PT, R3, RZ, PT ;  /* 0x000000ff0300720c */ /* 0x001fda0003f05270 */
[----:B------:R-:W-:Y:S05]  /*6da0*/  @P0 EXIT ;  /* 0x000000000000094d */ /* 0x000fea0003800000 */
[----:B------:R-:W-:Y:S01]  /*6db0*/  LOP3.LUT P0, RZ, R8, 0xff, RZ, 0xc0, !PT ;  /* 0x000000ff08ff7812 */ /* 0x000fe2000780c0ff */
[----:B------:R-:W-:Y:S02]  /*6dc0*/  IMAD.MOV.U32 R3, RZ, RZ, 0x1 ;  /* 0x00000001ff037424 */ /* 0x000fe400078e00ff */
[----:B------:R-:W-:-:S10]  /*6dd0*/  IMAD.MOV.U32 R13, RZ, RZ, RZ ;  /* 0x000000ffff0d7224 */ /* 0x000fd400078e00ff */
[----:B------:R-:W-:Y:S05]  /*6de0*/  @!P0 BRA `(.L_x_168) ;  /* 0x0000000c00688947 */ /* 0x000fea0003800000 */
[----:B------:R-:W0:Y:S01]  /*6df0*/  LDC R3, c[0x0][0x28c] ;  /* 0x0000a300ff037b82 */ /* 0x000e220000000800 */
[----:B------:R-:W-:Y:S01]  /*6e00*/  ULDC UR6, c[0x0][0x658] ;  /* 0x0001960000067ab9 */ /* 0x000fe20000000800 */
[----:B------:R-:W-:Y:S01]  /*6e10*/  UMOV UR7, 0xffffffff ;  /* 0xffffffff00077882 */ /* 0x000fe20000000000 */
[----:B------:R-:W-:Y:S01]  /*6e20*/  BSSY B0, `(.L_x_168) ;  /* 0x00000d6000007945 */ /* 0x000fe20003800000 */
[----:B------:R-:W-:Y:S01]  /*6e30*/  USHF.L.U32 UR7, UR7, UR6, URZ ;  /* 0x0000000607077299 */ /* 0x000fe2000800063f */
[----:B------:R-:W-:Y:S01]  /*6e40*/  IMAD.MOV.U32 R11, RZ, RZ, 0x1 ;  /* 0x00000001ff0b7424 */ /* 0x000fe200078e00ff */
[----:B------:R-:W-:Y:S01]  /*6e50*/  LOP3.LUT R10, R18, 0x2, RZ, 0xfc, !PT ;  /* 0x00000002120a7812 */ /* 0x000fe200078efcff */
[----:B------:R-:W-:Y:S01]  /*6e60*/  IMAD.MOV.U32 R13, RZ, RZ, RZ ;  /* 0x000000ffff0d7224 */ /* 0x000fe200078e00ff */
[----:B------:R-:W1:Y:S01]  /*6e70*/  S2UR UR4, SR_CgaCtaId ;  /* 0x00000000000479c3 */ /* 0x000e620000008800 */
[----:B------:R-:W-:Y:S01]  /*6e80*/  ULDC UR5, c[0x0][0x600] ;  /* 0x0001800000057ab9 */ /* 0x000fe20000000800 */
[----:B------:R-:W-:Y:S01]  /*6e90*/  UMOV UR8, 0x1 ;  /* 0x0000000100087882 */ /* 0x000fe20000000000 */
[----:B------:R-:W-:-:S02]  /*6ea0*/  UIADD3 UR5, UR5, -0x1, URZ ;  /* 0xffffffff05057890 */ /* 0x000fc4000fffe03f */
[----:B------:R-:W-:Y:S02]  /*6eb0*/  USHF.L.U32 UR6, UR8, UR6, URZ ;  /* 0x0000000608067299 */ /* 0x000fe4000800063f */
[----:B------:R-:W-:Y:S01]  /*6ec0*/  ULOP3.LUT UR7, URZ, UR7, URZ, 0x33, !UPT ;  /* 0x000000073f077292 */ /* 0x000fe2000f8e333f */
[----:B------:R-:W-:Y:S01]  /*6ed0*/  ULDC.64 UR42, c[0x0][0x198] ;  /* 0x00006600002a7ab9 */ /* 0x000fe20000000a00 */
[----:B0-----:R-:W-:-:S05]  /*6ee0*/  VIADD R3, R3, 0x3f ;  /* 0x0000003f03037836 */ /* 0x001fca0000000000 */
[----:B------:R-:W-:Y:S01]  /*6ef0*/  SHF.R.S32.HI R4, RZ, 0x1f, R3 ;  /* 0x0000001fff047819 */ /* 0x000fe20000011403 */
[----:B-1----:R-:W-:-:S03]  /*6f00*/  USHF.L.U32 UR4, UR4, 0x5, URZ ;  /* 0x0000000504047899 */ /* 0x002fc6000800063f */
[----:B------:R-:W-:Y:S01]  /*6f10*/  LEA.HI R4, R4, R3, RZ, 0x6 ;  /* 0x0000000304047211 */ /* 0x000fe200078f30ff */
[----:B------:R-:W-:-:S03]  /*6f20*/  IMAD.MOV.U32 R3, RZ, RZ, 0x1 ;  /* 0x00000001ff037424 */ /* 0x000fc600078e00ff */
[----:B------:R-:W-:-:S05]  /*6f30*/  SHF.R.S32.HI R8, RZ, 0x6, R4 ;  /* 0x00000006ff087819 */ /* 0x000fca0000011404 */
[----:B------:R-:W-:-:S07]  /*6f40*/  VIADD R9, R8, 0x1 ;  /* 0x0000000108097836 */ /* 0x000fce0000000000 */
.L_x_179:
[----:B------:R-:W-:-:S03]  /*6f50*/  UMOV UR8, 0xffffffff ;  /* 0xffffffff00087882 */ /* 0x000fc60000000000 */
[----:B------:R-:W-:Y:S05]  /*6f60*/  BRA.DIV UR8, `(.L_x_169) ;  /* 0x00000012085c7947 */ /* 0x000fea000b800000 */
[----:B------:R-:W-:-:S13]  /*6f70*/  ELECT P6, URZ, PT ;  /* 0x00000000003f782f */ /* 0x000fda00038c0000 */
.L_x_193:
[----:B------:R-:W-:Y:S04]  /*6f80*/  BSSY B1, `(.L_x_170) ;  /* 0x000004b000017945 */ /* 0x000fe80003800000 */
[----:B------:R-:W-:Y:S05]  /*6f90*/  @!P6 BRA `(.L_x_171) ;  /* 0x000000040024e947 */ /* 0x000fea0003800000 */
[----:B------:R-:W0:Y:S02]  /*6fa0*/  LDC R4, c[0x0][0x28c] ;  /* 0x0000a300ff047b82 */ /* 0x000e240000000800 */
[----:B0-----:R-:W-:-:S13]  /*6fb0*/  ISETP.GE.AND P0, PT, R4, 0x1, PT ;  /* 0x000000010400780c */ /* 0x001fda0003f06270 */
[----:B------:R-:W-:Y:S05]  /*6fc0*/  @!P0 BRA `(.L_x_171) ;  /* 0x0000000400188947 */ /* 0x000fea0003800000 */
[----:B------:R-:W-:Y:S02]  /*6fd0*/  IMAD.SHL.U32 R19, R19, 0x80, RZ ;  /* 0x0000008013137824 */ /* 0x000fe400078e00ff */
[----:B------:R-:W-:Y:S02]  /*6fe0*/  IMAD.SHL.U32 R20, R20, 0x80, RZ ;  /* 0x0000008014147824 */ /* 0x000fe400078e00ff */
[----:B------:R-:W-:Y:S02]  /*6ff0*/  IMAD.MOV.U32 R23, RZ, RZ, RZ ;  /* 0x000000ffff177224 */ /* 0x000fe400078e00ff */
[----:B------:R-:W-:Y:S02]  /*7000*/  IMAD.U32 R24, RZ, RZ, UR4 ;  /* 0x00000004ff187e24 */ /* 0x000fe4000f8e00ff */
[----:B------:R-:W-:Y:S02]  /*7010*/  IMAD.MOV.U32 R4, RZ, RZ, R9 ;  /* 0x000000ffff047224 */ /* 0x000fe400078e0009 */
[----:B------:R-:W-:-:S02]  /*7020*/  IMAD.MOV.U32 R5, RZ, RZ, R3 ;  /* 0x000000ffff057224 */ /* 0x000fc400078e0003 */
[----:B------:R-:W-:Y:S02]  /*7030*/  IMAD.MOV.U32 R6, RZ, RZ, R13 ;  /* 0x000000ffff067224 */ /* 0x000fe400078e000d */
[----:B------:R-:W-:Y:S02]  /*7040*/  VIADD R25, R19, 0x40 ;  /* 0x0000004013197836 */ /* 0x000fe40000000000 */
[----:B------:R-:W-:-:S07]  /*7050*/  VIADD R26, R20, 0x40 ;  /* 0x00000040141a7836 */ /* 0x000fce0000000000 */
.L_x_174:
[----:B------:R-:W0:Y:S01]  /*7060*/  S2R R15, SR_CgaCtaId ;  /* 0x00000000000f7919 */ /* 0x000e220000008800 */
[----:B------:R-:W-:Y:S02]  /*7070*/  MOV R7, 0x400 ;  /* 0x0000040000077802 */ /* 0x000fe40000000f00 */
[----:B------:R-:W-:-:S13]  /*7080*/  ISETP.NE.AND P1, PT, R0, RZ, PT ;  /* 0x000000ff0000720c */ /* 0x000fda0003f25270 */
[----:B------:R-:W1:Y:S01]  /*7090*/  @!P1 LDC R14, c[0x0][0x500] ;  /* 0x00014000ff0e9b82 */ /* 0x000e620000000800 */
[----:B0-----:R-:W-:Y:S02]  /*70a0*/  LEA R21, R15, R7, 0x18 ;  /* 0x000000070f157211 */ /* 0x001fe400078ec0ff */
[----:B------:R-:W-:-:S03]  /*70b0*/  SHF.L.U32 R7, R5, 0x1f, RZ ;  /* 0x0000001f05077819 */ /* 0x000fc600000006ff */
[----:B------:R-:W-:-:S04]  /*70c0*/  IMAD R22, R6, 0x8, R21 ;  /* 0x0000000806167824 */ /* 0x000fc800078e0215 */
[----:B------:R-:W0:Y:S02]  /*70d0*/  SYNCS.PHASECHK.TRANS64.TRYWAIT P0, [R22+URZ+0x38], R7 ;  /* 0x00003807160075a7 */ /* 0x000e24000800017f */
[----:B01----:R-:W-:Y:S05]  /*70e0*/  @!P0 BRA `(.L_x_172) ;  /* 0x00000010001c8947 */ /* 0x003fea0003800000 */
.L_x_194:
[----:B0-----:R-:W-:Y:S01]  /*70f0*/  PRMT R7, R10, 0x9910, RZ ;  /* 0x000099100a077816 */ /* 0x001fe200000000ff */
[----:B------:R0:W-:Y:S03]  /*7100*/  @!P1 SYNCS.ARRIVE.TRANS64 RZ, [R22+URZ], R14 ;  /* 0x0000000e16ff99a7 */ /* 0x0001e6000800003f */
[----:B------:R-:W-:-:S13]  /*7110*/  ISETP.NE.AND P0, PT, R7, 0x2, PT ;  /* 0x000000020700780c */ /* 0x000fda0003f05270 */
[----:B0-----:R-:W-:Y:S05]  /*7120*/  @P0 BRA `(.L_x_173) ;  /* 0x0000000000040947 */ /* 0x001fea0003800000 */
[----:B------:R-:W-:Y:S01]  /*7130*/  BPT.TRAP 0x1 ;  /* 0x000000040000795c */ /* 0x000fe20000300000 */
.L_x_173:
[----:B------:R-:W-:Y:S01]  /*7140*/  IMAD R7, R6, 0x4, R15 ;  /* 0x0000000406077824 */ /* 0x000fe200078e020f */
[----:B------:R-:W-:Y:S01]  /*7150*/  R2UR UR33, R22 ;  /* 0x00000000162172ca */ /* 0x000fe200000e0000 */
[----:B------:R-:W-:Y:S01]  /*7160*/  VIADD R4, R4, 0xffffffff ;  /* 0xffffffff04047836 */ /* 0x000fe20000000000 */
[----:B------:R-:W-:Y:S01]  /*7170*/  R2UR UR35, R24 ;  /* 0x00000000182372ca */ /* 0x000fe200000e0000 */
[----:B------:R-:W-:Y:S01]  /*7180*/  IMAD.SHL.U32 R7, R7, 0x800, RZ ;  /* 0x0000080007077824 */ /* 0x000fe200078e00ff */
[----:B------:R-:W-:Y:S01]  /*7190*/  R2UR UR36, R12 ;  /* 0x000000000c2472ca */ /* 0x000fe200000e0000 */
[----:B------:R-:W-:Y:S01]  /*71a0*/  UIADD3 UR14, UP0, UR42, 0xf0, URZ ;  /* 0x000000f02a0e7890 */ /* 0x000fe2000ff1e03f */
[----:B------:R-:W-:Y:S01]  /*71b0*/  R2UR UR34, R19 ;  /* 0x00000000132272ca */ /* 0x000fe200000e0000 */
[--C-:B------:R-:W-:Y:S01]  /*71c0*/  IMAD R7, R7, 0x2, R21.reuse ;  /* 0x0000000207077824 */ /* 0x100fe200078e0215 */
[----:B------:R-:W-:Y:S01]  /*71d0*/  R2UR UR26, R25 ;  /* 0x00000000191a72ca */ /* 0x000fe200000e0000 */
[----:B------:R-:W-:Y:S01]  /*71e0*/  IMAD R21, R6, 0x4000, R21 ;  /* 0x0000400006157824 */ /* 0x000fe200078e0215 */
[----:B------:R-:W-:Y:S01]  /*71f0*/  R2UR UR19, R23 ;  /* 0x00000000171372ca */ /* 0x000fe200000e0000 */
[----:B------:R-:W-:Y:S01]  /*7200*/  UIADD3 UR22, UP1, UR42, 0x1f0, URZ ;  /* 0x000001f02a167890 */ /* 0x000fe2000ff3e03f */
[----:B------:R-:W-:Y:S01]  /*7210*/  R2UR UR24, R7 ;  /* 0x00000000071872ca */ /* 0x000fe200000e0000 */
[----:B------:R-:W-:Y:S01]  /*7220*/  UIADD3.X UR15, URZ, UR43, URZ, UP0, !UPT ;  /* 0x0000002b3f0f7290 */ /* 0x000fe200087fe43f */
[----:B------:R-:W-:Y:S01]  /*7230*/  R2UR UR8, R21 ;  /* 0x00000000150872ca */ /* 0x000fe200000e0000 */
[----:B------:R-:W-:Y:S01]  /*7240*/  UIADD3.X UR23, URZ, UR43, URZ, UP1, !UPT ;  /* 0x0000002b3f177290 */ /* 0x000fe20008ffe43f */
[----:B------:R-:W-:Y:S01]  /*7250*/  R2UR UR18, R20 ;  /* 0x00000000141272ca */ /* 0x000fe200000e0000 */
[----:B------:R-:W-:Y:S01]  /*7260*/  VIADD R6, R6, 0x1 ;  /* 0x0000000106067836 */ /* 0x000fe20000000000 */
[----:B------:R-:W-:Y:S01]  /*7270*/  R2UR UR10, R26 ;  /* 0x000000001a0a72ca */ /* 0x000fe200000e0000 */
[----:B------:R-:W-:Y:S01]  /*7280*/  UMOV UR13, 0x30000 ;  /* 0x00030000000d7882 */ /* 0x000fe20000000000 */
[----:B------:R-:W-:Y:S01]  /*7290*/  ISETP.GT.AND P1, PT, R4, 0x1, PT ;  /* 0x000000010400780c */ /* 0x000fe20003f24270 */
[----:B------:R-:W-:Y:S01]  /*72a0*/  UMOV UR30, 0x0 ;  /* 0x00000000001e7882 */ /* 0x000fe20000000000 */
[----:B------:R-:W-:Y:S01]  /*72b0*/  UMOV UR31, 0x10000000 ;  /* 0x10000000001f7882 */ /* 0x000fe20000000000 */
[----:B------:R-:W-:Y:S01]  /*72c0*/  ISETP.NE.AND P0, PT, R6, 0x7, PT ;  /* 0x000000070600780c */ /* 0x000fe20003f05270 */
[----:B------:R-:W-:Y:S01]  /*72d0*/  UMOV UR25, UR33 ;  /* 0x0000002100197c82 */ /* 0x000fe20008000000 */
[----:B------:R-:W-:Y:S01]  /*72e0*/  UIADD3 UR32, UR24, 0x180, URZ ;  /* 0x0000018018207890 */ /* 0x000fe2000fffe03f */
[----:B------:R-:W-:Y:S01]  /*72f0*/  VIADD R23, R23, 0x40 ;  /* 0x0000004017177836 */ /* 0x000fe20000000000 */
[----:B------:R-:W-:Y:S01]  /*7300*/  UIADD3 UR24, UR24, 0x2180, URZ ;  /* 0x0000218018187890 */ /* 0x000fe2000fffe03f */
[----:B------:R-:W-:Y:S01]  /*7310*/  SEL R14, RZ, 0x1, P0 ;  /* 0x00000001ff0e7807 */ /* 0x000fe20000000000 */
[----:B------:R-:W-:Y:S01]  /*7320*/  UIADD3 UR16, UR8, 0x1c180, URZ ;  /* 0x0001c18008107890 */ /* 0x000fe2000fffe03f */
[----:B------:R-:W-:Y:S01]  /*7330*/  VIADD R24, R24, 0x40 ;  /* 0x0000004018187836 */ /* 0x000fe20000000000 */
[----:B------:R-:W-:Y:S01]  /*7340*/  UIADD3 UR8, UR8, 0x1e180, URZ ;  /* 0x0001e18008087890 */ /* 0x000fe2000fffe03f */
[----:B------:R-:W-:Y:S01]  /*7350*/  LOP3.LUT R5, R5, R14, RZ, 0x3c, !PT ;  /* 0x0000000e05057212 */ /* 0x000fe200078e3cff */
[----:B------:R-:W-:Y:S01]  /*7360*/  UMOV UR27, UR35 ;  /* 0x00000023001b7c82 */ /* 0x000fe20008000000 */
[----:B------:R-:W-:Y:S01]  /*7370*/  UMOV UR28, UR36 ;  /* 0x00000024001c7c82 */ /* 0x000fe20008000000 */
[----:B------:R0:W-:Y:S01]  /*7380*/  UTMALDG.3D.MULTICAST [UR32], [UR14], UR13, desc[UR30] ;  /* 0x00001e200e0073b4 */ /* 0x0001e2000801180d */
[----:B------:R-:W-:Y:S01]  /*7390*/  UMOV UR17, UR33 ;  /* 0x0000002100117c82 */ /* 0x000fe20008000000 */
[----:B------:R-:W-:Y:S01]  /*73a0*/  UMOV UR20, UR36 ;  /* 0x0000002400147c82 */ /* 0x000fe20008000000 */
[----:B------:R-:W-:Y:S01]  /*73b0*/  UMOV UR9, UR33 ;  /* 0x0000002100097c82 */ /* 0x000fe20008000000 */
[----:B------:R-:W-:Y:S01]  /*73c0*/  UMOV UR11, UR19 ;  /* 0x00000013000b7c82 */ /* 0x000fe20008000000 */
[----:B------:R-:W-:Y:S01]  /*73d0*/  UMOV UR12, UR36 ;  /* 0x00000024000c7c82 */ /* 0x000fe20008000000 */
[----:B------:R-:W-:Y:S01]  /*73e0*/  SEL R6, R6, RZ, P0 ;  /* 0x000000ff06067207 */ /* 0x000fe20000000000 */
[----:B------:R0:W-:Y:S01]  /*73f0*/  UTMALDG.3D.MULTICAST [UR24], [UR14], UR13, desc[UR30] ;  /* 0x00001e180e0073b4 */ /* 0x0001e2000801180d */
[----:B------:R0:W-:Y:S01]  /*7400*/  UTMALDG.3D [UR16], [UR22], desc[UR30] ;  /* 0x00001e10160075b4 */ /* 0x0001e20008011000 */
[----:B------:R0:W-:Y:S02]  /*7410*/  UTMALDG.3D [UR8], [UR22], desc[UR30] ;  /* 0x00001e08160075b4 */ /* 0x0001e40008011000 */
[----:B0-----:R-:W-:Y:S05]  /*7420*/  @P1 BRA `(.L_x_174) ;  /* 0xfffffffc000c1947 */ /* 0x001fea000383ffff */
.L_x_171:
[----:B------:R-:W-:Y:S05]  /*7430*/  BSYNC B1 ;  /* 0x0000000000017941 */ /* 0x000fea0003800000 */
.L_x_170:
[----:B------:R-:W-:Y:S01]  /*7440*/  LOP3.LUT P1, RZ, R11, 0xff, RZ, 0xc0, !PT ;  /* 0x000000ff0bff7812 */ /* 0x000fe2000782c0ff */
[C---:B------:R-:W-:Y:S01]  /*7450*/  IMAD.IADD R13, R8.reuse, 0x1, R13 ;  /* 0x00000001080d7824 */ /* 0x040fe200078e020d */
[----:B------:R-:W-:Y:S01]  /*7460*/  ULDC.64 UR8, c[0x0][0x650] ;  /* 0x0001940000087ab9 */ /* 0x000fe20000000a00 */
[C---:B------:R-:W-:Y:S01]  /*7470*/  ISETP.GE.U32.AND P2, PT, R8.reuse, 0x7, PT ;  /* 0x000000070800780c */ /* 0x040fe20003f46070 */
[----:B------:R-:W-:Y:S01]  /*7480*/  BSSY B1, `(.L_x_175) ;  /* 0x000006d000017945 */ /* 0x000fe20003800000 */
[C---:B------:R-:W-:Y:S01]  /*7490*/  IMAD.WIDE.U32 R4, R13.reuse, 0x24924925, RZ ;  /* 0x249249250d047825 */ /* 0x040fe200078e00ff */
[----:B------:R-:W-:Y:S02]  /*74a0*/  ISETP.GT.U32.AND P0, PT, R13, 0x6, PT ;  /* 0x000000060d00780c */ /* 0x000fe40003f04070 */
[----:B------:R-:W-:Y:S01]  /*74b0*/  PRMT R11, RZ, 0x7610, R11 ;  /* 0x00007610ff0b7816 */ /* 0x000fe2000000000b */
[----:B------:R-:W-:Y:S01]  /*74c0*/  IMAD.MOV.U32 R19, RZ, RZ, -0x1 ;  /* 0xffffffffff137424 */ /* 0x000fe200078e00ff */
[----:B------:R-:W-:Y:S01]  /*74d0*/  ISETP.LT.U32.AND P0, PT, R8, 0x7, P0 ;  /* 0x000000070800780c */ /* 0x000fe20000701070 */
[----:B------:R-:W-:-:S02]  /*74e0*/  IMAD.MOV.U32 R20, RZ, RZ, -0x1 ;  /* 0xffffffffff147424 */ /* 0x000fc400078e00ff */
[----:B------:R-:W0:Y:S01]  /*74f0*/  @P1 S2R R7, SR_CgaCtaId ;  /* 0x0000000000071919 */ /* 0x000e220000008800 */
[----:B------:R-:W-:Y:S01]  /*7500*/  SEL R4, RZ, 0x1, !P0 ;  /* 0x00000001ff047807 */ /* 0x000fe20004000000 */
[----:B------:R-:W-:Y:S01]  /*7510*/  IMAD.MOV.U32 R12, RZ, RZ, -0x1 ;  /* 0xffffffffff0c7424 */ /* 0x000fe200078e00ff */
[----:B------:R-:W-:Y:S02]  /*7520*/  IADD3 R16, P0, R16, UR38, RZ ;  /* 0x0000002610107c10 */ /* 0x000fe4000ff1e0ff */
[----:B------:R-:W-:Y:S02]  /*7530*/  @P1 MOV R6, 0x400 ;  /* 0x0000040000061802 */ /* 0x000fe40000000f00 */
[----:B------:R-:W-:Y:S02]  /*7540*/  IADD3.X R17, R17, UR41, RZ, P0, !PT ;  /* 0x0000002911117c10 */ /* 0x000fe400087fe4ff */
[----:B------:R-:W-:Y:S02]  /*7550*/  ISETP.GE.U32.AND P0, PT, R16, UR8, PT ;  /* 0x0000000810007c0c */ /* 0x000fe4000bf06070 */
[----:B------:R-:W-:-:S02]  /*7560*/  LOP3.LUT R3, R3, R4, RZ, 0x3c, !PT ;  /* 0x0000000403037212 */ /* 0x000fc400078e3cff */
[----:B------:R-:W-:Y:S02]  /*7570*/  ISETP.GE.U32.AND.EX P0, PT, R17, UR9, PT, P0 ;  /* 0x0000000911007c0c */ /* 0x000fe4000bf06100 */
[----:B0-----:R-:W-:Y:S01]  /*7580*/  @P1 LEA R6, R7, R6, 0x18 ;  /* 0x0000000607061211 */ /* 0x001fe200078ec0ff */
[----:B------:R-:W-:-:S03]  /*7590*/  IMAD.IADD R7, R13, 0x1, -R5 ;  /* 0x000000010d077824 */ /* 0x000fc600078e0a05 */
[----:B------:R0:W-:Y:S02]  /*75a0*/  @P1 SYNCS.ARRIVE.TRANS64.A1T0 RZ, [R6+URZ+0x88], RZ ;  /* 0x000088ff06ff19a7 */ /* 0x0001e4000810003f */
[----:B------:R-:W-:-:S04]  /*75b0*/  LEA.HI R7, R7, R5, RZ, 0x1f ;  /* 0x0000000507077211 */ /* 0x000fc800078ff8ff */
[----:B------:R-:W-:-:S04]  /*75c0*/  SHF.R.U32.HI R4, RZ, 0x2, R7 ;  /* 0x00000002ff047819 */ /* 0x000fc80000011607 */
[--C-:B------:R-:W-:Y:S01]  /*75d0*/  @P2 LOP3.LUT R3, R3, 0x1, R4.reuse, 0x78, !PT ;  /* 0x0000000103032812 */ /* 0x100fe200078e7804 */
[----:B------:R-:W-:Y:S01]  /*75e0*/  IMAD R13, R4, -0x7, R13 ;  /* 0xfffffff9040d7824 */ /* 0x000fe200078e020d */
[----:B------:R-:W-:Y:S01]  /*75f0*/  PRMT R4, RZ, 0x7610, R4 ;  /* 0x00007610ff047816 */ /* 0x000fe20000000004 */
[----:B0-----:R-:W-:Y:S06]  /*7600*/  @P0 BRA `(.L_x_176) ;  /* 0x0000000400500947 */ /* 0x001fec0003800000 */
[----:B------:R-:W0:Y:S01]  /*7610*/  S2R R15, SR_CTAID.X ;  /* 0x00000000000f7919 */ /* 0x000e220000002500 */
[----:B------:R-:W-:Y:S01]  /*7620*/  ULDC.64 UR8, c[0x0][0x628] ;  /* 0x00018a0000087ab9 */ /* 0x000fe20000000a00 */
[----:B------:R-:W1:Y:S01]  /*7630*/  LDC R20, c[0x0][0x144] ;  /* 0x00005100ff147b82 */ /* 0x000e620000000800 */
[----:B------:R-:W-:Y:S01]  /*7640*/  ISETP.NE.U32.AND P0, PT, RZ, UR8, PT ;  /* 0x00000008ff007c0c */ /* 0x000fe2000bf05070 */
[----:B------:R-:W2:Y:S01]  /*7650*/  S2R R12, SR_CTAID.Y ;  /* 0x00000000000c7919 */ /* 0x000ea20000002600 */
[----:B------:R-:W-:Y:S01]  /*7660*/  ULDC UR10, c[0x0][0x150] ;  /* 0x00005400000a7ab9 */ /* 0x000fe20000000800 */
[----:B------:R-:W-:Y:S01]  /*7670*/  ULDC UR11, c[0x0][0x630] ;  /* 0x00018c00000b7ab9 */ /* 0x000fe20000000800 */
[----:B------:R-:W-:Y:S01]  /*7680*/  ISETP.NE.AND.EX P0, PT, RZ, UR9, PT, P0 ;  /* 0x00000009ff007c0c */ /* 0x000fe2000bf05300 */
[----:B------:R-:W-:Y:S01]  /*7690*/  IMAD.MOV.U32 R4, RZ, RZ, R16 ;  /* 0x000000ffff047224 */ /* 0x000fe200078e0010 */
[----:B0-----:R-:W-:-:S05]  /*76a0*/  I2FP.F32.U32 R5, R15 ;  /* 0x0000000f00057245 */ /* 0x001fca0000201000 */
[----:B------:R-:W-:Y:S01]  /*76b0*/  FMUL R21, R5, UR10 ;  /* 0x0000000a05157c20 */ /* 0x000fe20008400000 */
[----:B------:R-:W-:-:S05]  /*76c0*/  IMAD.MOV.U32 R5, RZ, RZ, R17 ;  /* 0x000000ffff057224 */ /* 0x000fca00078e0011 */
[----:B--2---:R-:W-:Y:S05]  /*76d0*/  @!P0 BRA `(.L_x_177) ;  /* 0x0000000000288947 */ /* 0x004fea0003800000 */
[----:B------:R-:W-:Y:S02]  /*76e0*/  ULDC UR10, c[0x0][0x634] ;  /* 0x00018d00000a7ab9 */ /* 0x000fe40000000800 */
[----:B------:R-:W-:-:S05]  /*76f0*/  IADD3 R5, P0, R16, UR10, RZ ;  /* 0x0000000a10057c10 */ /* 0x000fca000ff1e0ff */
[----:B------:R-:W-:-:S04]  /*7700*/  IMAD.X R19, RZ, RZ, R17, P0 ;  /* 0x000000ffff137224 */ /* 0x000fc800000e0611 */
[----:B------:R-:W-:-:S04]  /*7710*/  IMAD.WIDE.U32 R6, R19, UR8, RZ ;  /* 0x0000000813067c25 */ /* 0x000fc8000f8e00ff */
[----:B------:R-:W-:-:S04]  /*7720*/  IMAD.WIDE.U32 R6, P0, R5, UR9, R6 ;  /* 0x0000000905067c25 */ /* 0x000fc8000f800006 */
[----:B------:R-:W-:-:S04]  /*7730*/  IMAD.WIDE.U32 R4, R5, UR8, RZ ;  /* 0x0000000805047c25 */ /* 0x000fc8000f8e00ff */
[----:B------:R-:W-:Y:S01]  /*7740*/  IMAD.MOV.U32 R4, RZ, RZ, R7 ;  /* 0x000000ffff047224 */ /* 0x000fe200078e0007 */
[----:B------:R-:W-:Y:S01]  /*7750*/  IADD3 RZ, P1, R5, R6, RZ ;  /* 0x0000000605ff7210 */ /* 0x000fe20007f3e0ff */
[----:B------:R-:W-:-:S04]  /*7760*/  IMAD.X R5, RZ, RZ, RZ, P0 ;  /* 0x000000ffff057224 */ /* 0x000fc800000e06ff */
[----:B------:R-:W-:-:S08]  /*7770*/  IMAD.WIDE.U32.X R4, R19, UR9, R4, P1 ;  /* 0x0000000913047c25 */ /* 0x000fd000088e0404 */
.L_x_177:
[--C-:B------:R-:W-:Y:S01]  /*7780*/  SHF.R.U64 R14, R4, UR11, R5.reuse ;  /* 0x0000000b040e7c19 */ /* 0x100fe20008001205 */
[----:B------:R-:W0:Y:S01]  /*7790*/  F2I.U32.TRUNC.NTZ R21, R21 ;  /* 0x0000001500157305 */ /* 0x000e22000020f000 */
[----:B------:R-:W-:Y:S01]  /*77a0*/  SHF.R.U32.HI R4, RZ, UR11, R5 ;  /* 0x0000000bff047c19 */ /* 0x000fe20008011605 */
[----:B------:R-:W-:Y:S01]  /*77b0*/  ULDC.64 UR8, c[0x0][0x620] ;  /* 0x0001880000087ab9 */ /* 0x000fe20000000a00 */
[----:B------:R-:W-:Y:S01]  /*77c0*/  IADD3 R7, P0, RZ, -R14, RZ ;  /* 0x8000000eff077210 */ /* 0x000fe20007f1e0ff */
[----:B------:R-:W-:-:S04]  /*77d0*/  ULDC.64 UR10, c[0x0][0x640] ;  /* 0x00019000000a7ab9 */ /* 0x000fc80000000a00 */
[----:B------:R-:W-:Y:S01]  /*77e0*/  IMAD.X R4, RZ, RZ, ~R4, P0 ;  /* 0x000000ffff047224 */ /* 0x000fe200000e0e04 */
[----:B------:R-:W-:-:S03]  /*77f0*/  ISETP.NE.U32.AND P0, PT, RZ, UR10, PT ;  /* 0x0000000aff007c0c */ /* 0x000fc6000bf05070 */
[----:B------:R-:W-:Y:S01]  /*7800*/  IMAD R6, R4, UR8, RZ ;  /* 0x0000000804067c24 */ /* 0x000fe2000f8e02ff */
[----:B------:R-:W-:Y:S01]  /*7810*/  ISETP.NE.AND.EX P0, PT, RZ, UR11, PT, P0 ;  /* 0x0000000bff007c0c */ /* 0x000fe2000bf05300 */
[----:B------:R-:W-:Y:S01]  /*7820*/  IMAD.WIDE.U32 R4, R7, UR8, R16 ;  /* 0x0000000807047c25 */ /* 0x000fe2000f8e0010 */
[----:B------:R-:W-:-:S03]  /*7830*/  ULDC UR8, c[0x0][0x618] ;  /* 0x0001860000087ab9 */ /* 0x000fc60000000800 */
[----:B------:R-:W-:Y:S01]  /*7840*/  IMAD R7, R7, UR9, R6 ;  /* 0x0000000907077c24 */ /* 0x000fe2000f8e0206 */
[----:B------:R-:W-:Y:S01]  /*7850*/  ULDC UR9, c[0x0][0x154] ;  /* 0x0000550000097ab9 */ /* 0x000fe20000000800 */
[----:B0-----:R-:W-:Y:S02]  /*7860*/  IMAD.MOV R6, RZ, RZ, -R21 ;  /* 0x000000ffff067224 */ /* 0x001fe400078e0a15 */
[----:B------:R-:W0:Y:S01]  /*7870*/  LDC R21, c[0x0][0x148] ;  /* 0x00005200ff157b82 */ /* 0x000e220000000800 */
[----:B------:R-:W-:Y:S02]  /*7880*/  IMAD.IADD R5, R5, 0x1, R7 ;  /* 0x0000000105057824 */ /* 0x000fe400078e0207 */
[----:B-1----:R-:W-:Y:S01]  /*7890*/  IMAD R15, R20, R6, R15 ;  /* 0x00000006140f7224 */ /* 0x002fe200078e020f */
[----:B------:R-:W-:Y:S02]  /*78a0*/  I2FP.F32.U32 R6, R12 ;  /* 0x0000000c00067245 */ /* 0x000fe40000201000 */
[----:B------:R-:W-:-:S02]  /*78b0*/  SHF.R.U64 R19, R4, UR8, R5 ;  /* 0x0000000804137c19 */ /* 0x000fc40008001205 */
[----:B------:R-:W-:Y:S01]  /*78c0*/  SHF.R.U32.HI R4, RZ, UR8, R5 ;  /* 0x00000008ff047c19 */ /* 0x000fe20008011605 */
[----:B------:R-:W-:Y:S01]  /*78d0*/  FMUL R6, R6, UR9 ;  /* 0x0000000906067c20 */ /* 0x000fe20008400000 */
[----:B------:R-:W-:Y:S02]  /*78e0*/  ULDC UR8, c[0x0][0x608] ;  /* 0x0001820000087ab9 */ /* 0x000fe40000000800 */
[--C-:B------:R-:W-:Y:S01]  /*78f0*/  SHF.R.U64 R22, R19, UR8, R4.reuse ;  /* 0x0000000813167c19 */ /* 0x100fe20008001204 */
[----:B------:R1:W2:Y:S01]  /*7900*/  F2I.U32.TRUNC.NTZ R24, R6 ;  /* 0x0000000600187305 */ /* 0x0002a2000020f000 */
[----:B------:R-:W-:Y:S01]  /*7910*/  SHF.R.U32.HI R5, RZ, UR8, R4 ;  /* 0x00000008ff057c19 */ /* 0x000fe20008011604 */
[----:B------:R-:W-:-:S03]  /*7920*/  ULDC UR8, c[0x0][0x658] ;  /* 0x0001960000087ab9 */ /* 0x000fc60000000800 */
[--C-:B------:R-:W-:Y:S02]  /*7930*/  SHF.R.U64 R20, R22, UR8, R5.reuse ;  /* 0x0000000816147c19 */ /* 0x100fe40008001205 */
[----:B------:R-:W-:-:S03]  /*7940*/  SHF.R.U32.HI R23, RZ, UR8, R5 ;  /* 0x00000008ff177c19 */ /* 0x000fc60008011605 */
[----:B------:R-:W-:Y:S02]  /*7950*/  IMAD.MOV.U32 R4, RZ, RZ, R20 ;  /* 0x000000ffff047224 */ /* 0x000fe400078e0014 */
[----:B------:R-:W-:Y:S01]  /*7960*/  IMAD.MOV.U32 R5, RZ, RZ, R23 ;  /* 0x000000ffff057224 */ /* 0x000fe200078e0017 */
[----:B-1----:R-:W-:Y:S06]  /*7970*/  @!P0 BRA `(.L_x_178) ;  /* 0x0000000000288947 */ /* 0x002fec0003800000 */
        /* <DEDUP_REMOVED lines=10> */
.L_x_178:
[----:B------:R-:W-:Y:S01]  /*7a20*/  ISETP.NE.AND P0, PT, R2, 0x1, PT ;  /* 0x000000010200780c */ /* 0x000fe20003f05270 */
[----:B------:R-:W-:Y:S01]  /*7a30*/  ULDC UR8, c[0x0][0x648] ;  /* 0x0001920000087ab9 */ /* 0x000fe20000000800 */
[----:B------:R-:W-:Y:S01]  /*7a40*/  LOP3.LUT R22, R22, UR7, RZ, 0xc0, !PT ;  /* 0x0000000716167c12 */ /* 0x000fe2000f8ec0ff */
[----:B--2---:R-:W-:Y:S01]  /*7a50*/  IMAD.MOV R24, RZ, RZ, -R24 ;  /* 0x000000ffff187224 */ /* 0x004fe200078e0a18 */
[----:B------:R-:W-:Y:S01]  /*7a60*/  SHF.R.U64 R5, R4, UR8, R5 ;  /* 0x0000000804057c19 */ /* 0x000fe20008001205 */
[----:B------:R-:W-:Y:S01]  /*7a70*/  ULDC UR8, c[0x0][0x638] ;  /* 0x00018e0000087ab9 */ /* 0x000fe20000000800 */
[----:B------:R-:W-:Y:S01]  /*7a80*/  LOP3.LUT R19, R19, UR5, RZ, 0xc0, !PT ;  /* 0x0000000513137c12 */ /* 0x000fe2000f8ec0ff */
[----:B------:R-:W-:Y:S01]  /*7a90*/  ULDC UR9, c[0x0][0x610] ;  /* 0x0001840000097ab9 */ /* 0x000fe20000000800 */
[----:B------:R-:W-:Y:S02]  /*7aa0*/  IMAD.MOV.U32 R4, RZ, RZ, 0x1 ;  /* 0x00000001ff047424 */ /* 0x000fe400078e00ff */
[----:B------:R-:W-:-:S02]  /*7ab0*/  IMAD.MOV R7, RZ, RZ, -R5 ;  /* 0x000000ffff077224 */ /* 0x000fc400078e0a05 */
[----:B------:R-:W-:Y:S02]  /*7ac0*/  IMAD R22, R5, UR6, R22 ;  /* 0x0000000605167c24 */ /* 0x000fe4000f8e0216 */
[----:B0-----:R-:W-:Y:S02]  /*7ad0*/  @P0 IMAD R15, R21, R24, R12 ;  /* 0x00000018150f0224 */ /* 0x001fe400078e020c */
[----:B------:R-:W-:Y:S01]  /*7ae0*/  IMAD R20, R7, UR8, R20 ;  /* 0x0000000807147c24 */ /* 0x000fe2000f8e0214 */
[----:B------:R-:W-:Y:S01]  /*7af0*/  ULDC UR8, c[0x0][0x600] ;  /* 0x0001800000087ab9 */ /* 0x000fe20000000800 */
[----:B------:R-:W-:Y:S02]  /*7b00*/  IMAD R15, R22, UR9, R15 ;  /* 0x00000009160f7c24 */ /* 0x000fe4000f8e020f */
[----:B------:R-:W-:Y:S02]  /*7b10*/  IMAD R6, R20, UR8, R19 ;  /* 0x0000000814067c24 */ /* 0x000fe4000f8e0213 */
[----:B------:R-:W-:-:S03]  /*7b20*/  IMAD.MOV.U32 R12, RZ, RZ, R14 ;  /* 0x000000ffff0c7224 */ /* 0x000fc600078e000e */
[----:B------:R-:W-:Y:S02]  /*7b30*/  SEL R20, R6, R15, !P0 ;  /* 0x0000000f06147207 */ /* 0x000fe40004000000 */
[----:B------:R-:W-:-:S07]  /*7b40*/  SEL R19, R15, R6, !P0 ;  /* 0x000000060f137207 */ /* 0x000fce0004000000 */
.L_x_176:
[----:B------:R-:W-:Y:S05]  /*7b50*/  BSYNC B1 ;  /* 0x0000000000017941 */ /* 0x000fea0003800000 */
.L_x_175:
[----:B------:R-:W-:-:S13]  /*7b60*/  LOP3.LUT P0, RZ, R4, 0xff, RZ, 0xc0, !PT ;  /* 0x000000ff04ff7812 */ /* 0x000fda000780c0ff */
[----:B------:R-:W-:Y:S05]  /*7b70*/  @P0 BRA `(.L_x_179) ;  /* 0xfffffff000f40947 */ /* 0x000fea000383ffff */
[----:B------:R-:W-:Y:S05]  /*7b80*/  BSYNC B0 ;  /* 0x0000000000007941 */ /* 0x000fea0003800000 */
.L_x_168:
[----:B------:R-:W-:-:S03]  /*7b90*/  UMOV UR8, 0xffffffff ;  /* 0xffffffff00087882 */ /* 0x000fc60000000000 */
[----:B------:R-:W-:Y:S05]  /*7ba0*/  BRA.DIV UR8, `(.L_x_180) ;  /* 0x0000000608807947 */ /* 0x000fea000b800000 */
[----:B------:R-:W-:-:S13]  /*7bb0*/  ELECT P6, URZ, PT ;  /* 0x00000000003f782f */ /* 0x000fda00038c0000 */
.L_x_197:
[----:B------:R-:W-:Y:S04]  /*7bc0*/  BSSY B0, `(.L_x_181) ;  /* 0x0000046000007945 */ /* 0x000fe80003800000 */
[----:B------:R-:W-:Y:S05]  /*7bd0*/  @!P6 BRA `(.L_x_182) ;  /* 0x000000040010e947 */ /* 0x000fea0003800000 */
[----:B------:R-:W-:-:S04]  /*7be0*/  LOP3.LUT R18, R18, 0x2, RZ, 0xfc, !PT ;  /* 0x0000000212127812 */ /* 0x000fc800078efcff */
[----:B------:R-:W-:-:S13]  /*7bf0*/  ISETP.NE.AND P0, PT, R18, 0x3, PT ;  /* 0x000000031200780c */ /* 0x000fda0003f05270 */
[----:B------:R-:W-:Y:S05]  /*7c00*/  @!P0 BRA `(.L_x_183) ;  /* 0x0000000000048947 */ /* 0x000fea0003800000 */
[----:B------:R-:W-:Y:S01]  /*7c10*/  BPT.TRAP 0x1 ;  /* 0x000000040000795c */ /* 0x000fe20000300000 */
.L_x_183:
[----:B------:R-:W0:Y:S01]  /*7c20*/  S2R R5, SR_CgaCtaId ;  /* 0x0000000000057919 */ /* 0x000e220000008800 */
[----:B------:R-:W-:Y:S02]  /*7c30*/  MOV R0, 0x400 ;  /* 0x0000040000007802 */ /* 0x000fe40000000f00 */
[----:B------:R-:W-:Y:S02]  /*7c40*/  SHF.L.U32 R4, R3, 0x1f, RZ ;  /* 0x0000001f03047819 */ /* 0x000fe400000006ff */
[----:B0-----:R-:W-:-:S05]  /*7c50*/  LEA R0, R5, R0, 0x18 ;  /* 0x0000000005007211 */ /* 0x001fca00078ec0ff */
[----:B------:R-:W-:-:S04]  /*7c60*/  VIADD R0, R0, 0x38 ;  /* 0x0000003800007836 */ /* 0x000fc80000000000 */
[C---:B------:R-:W-:Y:S02]  /*7c70*/  IMAD R7, R13.reuse, 0x8, R0 ;  /* 0x000000080d077824 */ /* 0x040fe400078e0200 */
[----:B------:R-:W-:Y:S02]  /*7c80*/  VIADD R13, R13, 0x1 ;  /* 0x000000010d0d7836 */ /* 0x000fe40000000000 */
[----:B------:R-:W0:Y:S03]  /*7c90*/  SYNCS.PHASECHK.TRANS64.TRYWAIT P0, [R7+URZ], R4 ;  /* 0x00000004070075a7 */ /* 0x000e26000800017f */
[----:B------:R-:W-:-:S04]  /*7ca0*/  ISETP.NE.AND P1, PT, R13, 0x7, PT ;  /* 0x000000070d00780c */ /* 0x000fc80003f25270 */
[----:B------:R-:W-:Y:S02]  /*7cb0*/  SEL R2, RZ, 0x1, P1 ;  /* 0x00000001ff027807 */ /* 0x000fe40000800000 */
[----:B------:R-:W-:Y:S02]  /*7cc0*/  SEL R13, R13, RZ, P1 ;  /* 0x000000ff0d0d7207 */ /* 0x000fe40000800000 */
[----:B------:R-:W-:-:S03]  /*7cd0*/  LOP3.LUT R6, R3, R2, RZ, 0x3c, !PT ;  /* 0x0000000203067212 */ /* 0x000fc600078e3cff */
[----:B------:R-:W-:Y:S01]  /*7ce0*/  IMAD R8, R13, 0x8, R0 ;  /* 0x000000080d087824 */ /* 0x000fe200078e0200 */
[----:B------:R-:W-:Y:S01]  /*7cf0*/  SHF.L.U32 R5, R6, 0x1f, RZ ;  /* 0x0000001f06057819 */ /* 0x000fe200000006ff */
[----:B0-----:R-:W-:Y:S06]  /*7d00*/  @!P0 BRA `(.L_x_184) ;  /* 0x0000000400488947 */ /* 0x001fec0003800000 */
.L_x_198:
[----:B------:R-:W1:Y:S01]  /*7d10*/  SYNCS.PHASECHK.TRANS64.TRYWAIT P0, [R8+URZ], R5 ;  /* 0x00000005080075a7 */ /* 0x000e62000800017f */
[----:B------:R-:W-:-:S05]  /*7d20*/  VIADD R2, R13, 0x1 ;  /* 0x000000010d027836 */ /* 0x000fca0000000000 */
[----:B------:R-:W-:-:S04]  /*7d30*/  ISETP.NE.AND P1, PT, R2, 0x7, PT ;  /* 0x000000070200780c */ /* 0x000fc80003f25270 */
[----:B------:R-:W-:Y:S02]  /*7d40*/  SEL R3, RZ, 0x1, P1 ;  /* 0x00000001ff037807 */ /* 0x000fe40000800000 */
[----:B0-----:R-:W-:Y:S02]  /*7d50*/  SEL R7, R2, RZ, P1 ;  /* 0x000000ff02077207 */ /* 0x001fe40000800000 */
[----:B------:R-:W-:-:S03]  /*7d60*/  LOP3.LUT R6, R6, R3, RZ, 0x3c, !PT ;  /* 0x0000000306067212 */ /* 0x000fc600078e3cff */
[----:B------:R-:W-:Y:S01]  /*7d70*/  IMAD R9, R7, 0x8, R0 ;  /* 0x0000000807097824 */ /* 0x000fe200078e0200 */
[----:B------:R-:W-:Y:S01]  /*7d80*/  SHF.L.U32 R4, R6, 0x1f, RZ ;  /* 0x0000001f06047819 */ /* 0x000fe200000006ff */
[----:B-1----:R-:W-:Y:S06]  /*7d90*/  @!P0 BRA `(.L_x_185) ;  /* 0x0000000400388947 */ /* 0x002fec0003800000 */
.L_x_199:
[----:B------:R-:W1:Y:S01]  /*7da0*/  SYNCS.PHASECHK.TRANS64.TRYWAIT P0, [R9+URZ], R4 ;  /* 0x00000004090075a7 */ /* 0x000e62000800017f */
[----:B------:R-:W-:-:S05]  /*7db0*/  VIADD R2, R7, 0x1 ;  /* 0x0000000107027836 */ /* 0x000fca0000000000 */
[----:B------:R-:W-:-:S04]  /*7dc0*/  ISETP.NE.AND P1, PT, R2, 0x7, PT ;  /* 0x000000070200780c */ /* 0x000fc80003f25270 */
[----:B------:R-:W-:Y:S02]  /*7dd0*/  SEL R3, RZ, 0x1, P1 ;  /* 0x00000001ff037807 */ /* 0x000fe40000800000 */
[----:B------:R-:W-:Y:S02]  /*7de0*/  SEL R7, R2, RZ, P1 ;  /* 0x000000ff02077207 */ /* 0x000fe40000800000 */
[----:B------:R-:W-:-:S03]  /*7df0*/  LOP3.LUT R6, R6, R3, RZ, 0x3c, !PT ;  /* 0x0000000306067212 */ /* 0x000fc600078e3cff */
[----:B0-----:R-:W-:Y:S01]  /*7e00*/  IMAD R8, R7, 0x8, R0 ;  /* 0x0000000807087824 */ /* 0x001fe200078e0200 */
[----:B------:R-:W-:Y:S01]  /*7e10*/  SHF.L.U32 R5, R6, 0x1f, RZ ;  /* 0x0000001f06057819 */ /* 0x000fe200000006ff */
[----:B-1----:R-:W-:Y:S06]  /*7e20*/  @!P0 BRA `(.L_x_186) ;  /* 0x0000000400288947 */ /* 0x002fec0003800000 */
.L_x_200:
        /* <DEDUP_REMOVED lines=9> */
.L_x_201:
[----:B------:R-:W1:Y:S01]  /*7ec0*/  SYNCS.PHASECHK.TRANS64.TRYWAIT P0, [R9+URZ], R4 ;  /* 0x00000004090075a7 */ /* 0x000e62000800017f */
[----:B------:R-:W-:-:S05]  /*7ed0*/  VIADD R2, R7, 0x1 ;  /* 0x0000000107027836 */ /* 0x000fca0000000000 */
[----:B------:R-:W-:-:S04]  /*7ee0*/  ISETP.NE.AND P1, PT, R2, 0x7, PT ;  /* 0x000000070200780c */ /* 0x000fc80003f25270 */
[----:B------:R-:W-:Y:S02]  /*7ef0*/  SEL R3, RZ, 0x1, P1 ;  /* 0x00000001ff037807 */ /* 0x000fe40000800000 */
[----:B------:R-:W-:Y:S02]  /*7f00*/  SEL R7, R2, RZ, P1 ;  /* 0x000000ff02077207 */ /* 0x000fe40000800000 */
[----:B------:R-:W-:-:S03]  /*7f10*/  LOP3.LUT R11, R6, R3, RZ, 0x3c, !PT ;  /* 0x00000003060b7212 */ /* 0x000fc600078e3cff */
[----:B------:R-:W-:Y:S01]  /*7f20*/  IMAD R6, R7, 0x8, R0 ;  /* 0x0000000807067824 */ /* 0x000fe200078e0200 */
[----:B0-----:R-:W-:Y:S01]  /*7f30*/  SHF.L.U32 R5, R11, 0x1f, RZ ;  /* 0x0000001f0b057819 */ /* 0x001fe200000006ff */
[----:B-1----:R-:W-:Y:S06]  /*7f40*/  @!P0 BRA `(.L_x_188) ;  /* 0x0000000400088947 */ /* 0x002fec0003800000 */
.L_x_202:
[----:B------:R-:W1:Y:S01]  /*7f50*/  SYNCS.PHASECHK.TRANS64.TRYWAIT P0, [R6+URZ], R5 ;  /* 0x00000005060075a7 */ /* 0x000e62000800017f */
[----:B------:R-:W-:-:S05]  /*7f60*/  VIADD R2, R7, 0x1 ;  /* 0x0000000107027836 */ /* 0x000fca0000000000 */
[----:B------:R-:W-:-:S04]  /*7f70*/  ISETP.NE.AND P1, PT, R2, 0x7, PT ;  /* 0x000000070200780c */ /* 0x000fc80003f25270 */
[----:B0-----:R-:W-:Y:S02]  /*7f80*/  SEL R4, RZ, 0x1, P1 ;  /* 0x00000001ff047807 */ /* 0x001fe40000800000 */
[----:B------:R-:W-:Y:S02]  /*7f90*/  SEL R3, R2, RZ, P1 ;  /* 0x000000ff02037207 */ /* 0x000fe40000800000 */
[----:B------:R-:W-:Y:S01]  /*7fa0*/  LOP3.LUT R4, R11, R4, RZ, 0x3c, !PT ;  /* 0x000000040b047212 */ /* 0x000fe200078e3cff */
[----:B-1----:R-:W-:Y:S06]  /*7fb0*/  @!P0 BRA `(.L_x_189) ;  /* 0x0000000400008947 */ /* 0x002fec0003800000 */
.L_x_203:
[----:B------:R-:W-:Y:S01]  /*7fc0*/  IMAD R3, R3, 0x8, R0 ;  /* 0x0000000803037824 */ /* 0x000fe200078e0200 */
[----:B------:R-:W-:-:S07]  /*7fd0*/  SHF.L.U32 R0, R4, 0x1f, RZ ;  /* 0x0000001f04007819 */ /* 0x000fce00000006ff */
.L_x_190:
[----:B-1----:R1:W2:Y:S02]  /*7fe0*/  SYNCS.PHASECHK.TRANS64.TRYWAIT P0, [R3+URZ], R0 ;  /* 0x00000000030075a7 */ /* 0x0022a4000800017f */
[----:B--2---:R-:W-:Y:S05]  /*7ff0*/  @!P0 NANOSLEEP.SYNCS 0x989680 ;  /* 0x009896800000895d */ /* 0x004fea0003900000 */
[----:B------:R-:W2:Y:S02]  /*8000*/  @!P0 SYNCS.PHASECHK.TRANS64 P0, [R3+URZ], R0 ;  /* 0x00000000030085a7 */ /* 0x000ea4000800007f */
[----:B--2---:R-:W-:Y:S05]  /*8010*/  @!P0 BRA `(.L_x_190) ;  /* 0xfffffffc00f08947 */ /* 0x004fea000383ffff */
.L_x_182:
[----:B------:R-:W-:Y:S05]  /*8020*/  BSYNC B0 ;  /* 0x0000000000007941 */ /* 0x000fea0003800000 */
.L_x_181:
[----:B------:R-:W-:Y:S05]  /*8030*/  EXIT ;  /* 0x000000000000794d */ /* 0x000fea0003800000 */
.L_x_21:
[----:B-1----:R1:W2:Y:S02]  /*8040*/  SYNCS.PHASECHK.TRANS64.TRYWAIT P1, [R3+URZ], R0 ;  /* 0x00000000030075a7 */ /* 0x0022a4000802017f */
[----:B--2---:R-:W-:Y:S05]  /*8050*/  @!P1 NANOSLEEP.SYNCS 0x989680 ;  /* 0x009896800000995d */ /* 0x004fea0003900000 */
[----:B------:R-:W2:Y:S02]  /*8060*/  @!P1 SYNCS.PHASECHK.TRANS64 P1, [R3+URZ], R0 ;  /* 0x00000000030095a7 */ /* 0x000ea4000802007f */
[----:B--2---:R-:W-:Y:S05]  /*8070*/  @!P1 BRA `(.L_x_21) ;  /* 0xfffffffc00f09947 */ /* 0x004fea000383ffff */
[----:B------:R-:W-:Y:S05]  /*8080*/  BRA `(.L_x_20) ;  /* 0xffffff9400c07947 */ /* 0x000fea000383ffff */
.L_x_26:
[----:B-1----:R1:W2:Y:S02]  /*8090*/  SYNCS.PHASECHK.TRANS64.TRYWAIT P1, [R5+URZ], R4 ;  /* 0x00000004050075a7 */ /* 0x0022a4000802017f */
[----:B--2---:R-:W-:Y:S05]  /*80a0*/  @!P1 NANOSLEEP.SYNCS 0x989680 ;  /* 0x009896800000995d */ /* 0x004fea0003900000 */
[----:B------:R-:W2:Y:S02]  /*80b0*/  @!P1 SYNCS.PHASECHK.TRANS64 P1, [R5+URZ], R4 ;  /* 0x00000004050095a7 */ /* 0x000ea4000802007f */
[----:B--2---:R-:W-:Y:S05]  /*80c0*/  @!P1 BRA `(.L_x_26) ;  /* 0xfffffffc00f09947 */ /* 0x004fea000383ffff */
[----:B------:R-:W-:Y:S05]  /*80d0*/  BRA `(.L_x_25) ;  /* 0xffffff98009c7947 */ /* 0x000fea000383ffff */
.L_x_169:
[----:B------:R-:W-:Y:S01]  /*80e0*/  BSSY B1, `(.L_x_191) ;  /* 0x0000006000017945 */ /* 0x000fe20003800000 */
[----:B------:R-:W-:-:S07]  /*80f0*/  IMAD.MOV.U32 R15, RZ, RZ, -0x1 ;  /* 0xffffffffff0f7424 */ /* 0x000fce00078e00ff */
[----:B------:R-:W-:Y:S05]  /*8100*/  WARPSYNC.COLLECTIVE R15, `(.L_x_192) ;  /* 0x000000000f0c7348 */ /* 0x000fea0003c00000 */
[----:B------:R-:W-:Y:S02]  /*8110*/  ELECT P6, UR62, PT ;  /* 0x00000000003e782f */ /* 0x000fe400038c0000 */
[----:B------:R-:W-:Y:S01]  /*8120*/  MOV R14, UR62 ;  /* 0x0000003e000e7c02 */ /* 0x000fe20008000f00 */
[----:B------:R-:W-:Y:S10]  /*8130*/  ENDCOLLECTIVE ;  /* 0x000000000000791b */ /* 0x000ff40003800000 */
.L_x_192:
[----:B------:R-:W-:Y:S05]  /*8140*/  BSYNC B1 ;  /* 0x0000000000017941 */ /* 0x000fea0003800000 */
.L_x_191:
[----:B------:R-:W-:Y:S05]  /*8150*/  BRA `(.L_x_193) ;  /* 0xffffffec00887947 */ /* 0x000fea000383ffff */
.L_x_172:
[----:B0-----:R0:W1:Y:S02]  /*8160*/  SYNCS.PHASECHK.TRANS64.TRYWAIT P0, [R22+URZ+0x38], R7 ;  /* 0x00003807160075a7 */ /* 0x001064000800017f */
[----:B-1----:R-:W-:Y:S05]  /*8170*/  @!P0 NANOSLEEP.SYNCS 0x989680 ;  /* 0x009896800000895d */ /* 0x002fea0003900000 */
[----:B------:R-:W1:Y:S02]  /*8180*/  @!P0 SYNCS.PHASECHK.TRANS64 P0, [R22+URZ+0x38], R7 ;  /* 0x00003807160085a7 */ /* 0x000e64000800007f */
[----:B-1----:R-:W-:Y:S05]  /*8190*/  @!P0 BRA `(.L_x_172) ;  /* 0xfffffffc00f08947 */ /* 0x002fea000383ffff */
[----:B------:R-:W-:Y:S05]  /*81a0*/  BRA `(.L_x_194) ;  /* 0xffffffec00d07947 */ /* 0x000fea000383ffff */
.L_x_180:
[----:B------:R-:W-:Y:S01]  /*81b0*/  BSSY B0, `(.L_x_195) ;  /* 0x0000006000007945 */ /* 0x000fe20003800000 */
[----:B------:R-:W-:-:S07]  /*81c0*/  IMAD.MOV.U32 R15, RZ, RZ, -0x1 ;  /* 0xffffffffff0f7424 */ /* 0x000fce00078e00ff */
[----:B------:R-:W-:Y:S05]  /*81d0*/  WARPSYNC.COLLECTIVE R15, `(.L_x_196) ;  /* 0x000000000f0c7348 */ /* 0x000fea0003c00000 */
[----:B------:R-:W-:Y:S02]  /*81e0*/  ELECT P6, UR62, PT ;  /* 0x00000000003e782f */ /* 0x000fe400038c0000 */
[----:B------:R-:W-:Y:S01]  /*81f0*/  MOV R14, UR62 ;  /* 0x0000003e000e7c02 */ /* 0x000fe20008000f00 */
[----:B------:R-:W-:Y:S10]  /*8200*/  ENDCOLLECTIVE ;  /* 0x000000000000791b */ /* 0x000ff40003800000 */
.L_x_196:
[----:B------:R-:W-:Y:S05]  /*8210*/  BSYNC B0 ;  /* 0x0000000000007941 */ /* 0x000fea0003800000 */
.L_x_195:
[----:B------:R-:W-:Y:S05]  /*8220*/  BRA `(.L_x_197) ;  /* 0xfffffff800647947 */ /* 0x000fea000383ffff */
.L_x_184:
[----:B0-----:R0:W1:Y:S02]  /*8230*/  SYNCS.PHASECHK.TRANS64.TRYWAIT P0, [R7+URZ], R4 ;  /* 0x00000004070075a7 */ /* 0x001064000800017f */
[----:B-1----:R-:W-:Y:S05]  /*8240*/  @!P0 NANOSLEEP.SYNCS 0x989680 ;  /* 0x009896800000895d */ /* 0x002fea0003900000 */
[----:B------:R-:W1:Y:S02]  /*8250*/  @!P0 SYNCS.PHASECHK.TRANS64 P0, [R7+URZ], R4 ;  /* 0x00000004070085a7 */ /* 0x000e64000800007f */
[----:B-1----:R-:W-:Y:S05]  /*8260*/  @!P0 BRA `(.L_x_184) ;  /* 0xfffffffc00f08947 */ /* 0x002fea000383ffff */
[----:B------:R-:W-:Y:S05]  /*8270*/  BRA `(.L_x_198) ;  /* 0xfffffff800a47947 */ /* 0x000fea000383ffff */
.L_x_185:
[----:B0-----:R0:W1:Y:S02]  /*8280*/  SYNCS.PHASECHK.TRANS64.TRYWAIT P0, [R8+URZ], R5 ;  /* 0x00000005080075a7 */ /* 0x001064000800017f */
[----:B-1----:R-:W-:Y:S05]  /*8290*/  @!P0 NANOSLEEP.SYNCS 0x989680 ;  /* 0x009896800000895d */ /* 0x002fea0003900000 */
[----:B------:R-:W1:Y:S02]  /*82a0*/  @!P0 SYNCS.PHASECHK.TRANS64 P0, [R8+URZ], R5 ;  /* 0x00000005080085a7 */ /* 0x000e64000800007f */
[----:B-1----:R-:W-:Y:S05]  /*82b0*/  @!P0 BRA `(.L_x_185) ;  /* 0xfffffffc00f08947 */ /* 0x002fea000383ffff */
[----:B------:R-:W-:Y:S05]  /*82c0*/  BRA `(.L_x_199) ;  /* 0xfffffff800b47947 */ /* 0x000fea000383ffff */
.L_x_186:
[----:B0-----:R0:W1:Y:S02]  /*82d0*/  SYNCS.PHASECHK.TRANS64.TRYWAIT P0, [R9+URZ], R4 ;  /* 0x00000004090075a7 */ /* 0x001064000800017f */
[----:B-1----:R-:W-:Y:S05]  /*82e0*/  @!P0 NANOSLEEP.SYNCS 0x989680 ;  /* 0x009896800000895d */ /* 0x002fea0003900000 */
[----:B------:R-:W1:Y:S02]  /*82f0*/  @!P0 SYNCS.PHASECHK.TRANS64 P0, [R9+URZ], R4 ;  /* 0x00000004090085a7 */ /* 0x000e64000800007f */
[----:B-1----:R-:W-:Y:S05]  /*8300*/  @!P0 BRA `(.L_x_186) ;  /* 0xfffffffc00f08947 */ /* 0x002fea000383ffff */
[----:B------:R-:W-:Y:S05]  /*8310*/  BRA `(.L_x_200) ;  /* 0xfffffff800c47947 */ /* 0x000fea000383ffff */
.L_x_187:
[----:B0-----:R0:W1:Y:S02]  /*8320*/  SYNCS.PHASECHK.TRANS64.TRYWAIT P0, [R8+URZ], R5 ;  /* 0x00000005080075a7 */ /* 0x001064000800017f */
[----:B-1----:R-:W-:Y:S05]  /*8330*/  @!P0 NANOSLEEP.SYNCS 0x989680 ;  /* 0x009896800000895d */ /* 0x002fea0003900000 */
[----:B------:R-:W1:Y:S02]  /*8340*/  @!P0 SYNCS.PHASECHK.TRANS64 P0, [R8+URZ], R5 ;  /* 0x00000005080085a7 */ /* 0x000e64000800007f */
[----:B-1----:R-:W-:Y:S05]  /*8350*/  @!P0 BRA `(.L_x_187) ;  /* 0xfffffffc00f08947 */ /* 0x002fea000383ffff */
[----:B------:R-:W-:Y:S05]  /*8360*/  BRA `(.L_x_201) ;  /* 0xfffffff800d47947 */ /* 0x000fea000383ffff */
.L_x_188:
[----:B0-----:R0:W1:Y:S02]  /*8370*/  SYNCS.PHASECHK.TRANS64.TRYWAIT P0, [R9+URZ], R4 ;  /* 0x00000004090075a7 */ /* 0x001064000800017f */
[----:B-1----:R-:W-:Y:S05]  /*8380*/  @!P0 NANOSLEEP.SYNCS 0x989680 ;  /* 0x009896800000895d */ /* 0x002fea0003900000 */
[----:B------:R-:W1:Y:S02]  /*8390*/  @!P0 SYNCS.PHASECHK.TRANS64 P0, [R9+URZ], R4 ;  /* 0x00000004090085a7 */ /* 0x000e64000800007f */
[----:B-1----:R-:W-:Y:S05]  /*83a0*/  @!P0 BRA `(.L_x_188) ;  /* 0xfffffffc00f08947 */ /* 0x002fea000383ffff */
[----:B------:R-:W-:Y:S05]  /*83b0*/  BRA `(.L_x_202) ;  /* 0xfffffff800e47947 */ /* 0x000fea000383ffff */
.L_x_189:
[----:B0-----:R0:W1:Y:S02]  /*83c0*/  SYNCS.PHASECHK.TRANS64.TRYWAIT P0, [R6+URZ], R5 ;  /* 0x00000005060075a7 */ /* 0x001064000800017f */
[----:B-1----:R-:W-:Y:S05]  /*83d0*/  @!P0 NANOSLEEP.SYNCS 0x989680 ;  /* 0x009896800000895d */ /* 0x002fea0003900000 */
[----:B------:R-:W1:Y:S02]  /*83e0*/  @!P0 SYNCS.PHASECHK.TRANS64 P0, [R6+URZ], R5 ;  /* 0x00000005060085a7 */ /* 0x000e64000800007f */
[----:B-1----:R-:W-:Y:S05]  /*83f0*/  @!P0 BRA `(.L_x_189) ;  /* 0xfffffffc00f08947 */ /* 0x002fea000383ffff */
[----:B------:R-:W-:Y:S05]  /*8400*/  BRA `(.L_x_203) ;  /* 0xfffffff800ec7947 */ /* 0x000fea000383ffff */
.L_x_204:
[----:B------:R-:W-:-:S00]  /*8410*/  BRA `(.L_x_204) ;  /* 0xfffffffc00fc7947 */ /* 0x000fc0000383ffff */
[----:B------:R-:W-:-:S00]  /*8420*/  NOP ;  /* 0x0000000000007918 */ /* 0x000fc00000000000 */
        /* <DEDUP_REMOVED lines=13> */
.L_x_205:


//--------------------- .nv.global.init           --------------------------
	.section	.nv.global.init,"aw",@progbits
.nv.global.init:
	.type		$str$22,@object
	.size		$str$22,($str$23 - $str$22)
$str$22:
        /*0000*/ 	.byte	0x6b, 0x5f, 0x74, 0x69, 0x6c, 0x65, 0x5f, 0x63, 0x6f, 0x75, 0x6e, 0x74, 0x20, 0x3e, 0x3d, 0x20
        /*0010*/ 	.byte	0x31, 0x00
	.type		$str$23,@object
	.size		$str$23,(__unnamed_1 - $str$23)
$str$23:
        /*0012*/ 	.byte	0x2f, 0x74, 0x6d, 0x70, 0x2f, 0x63, 0x75, 0x74, 0x6c, 0x61, 0x73, 0x73, 0x5f, 0x73, 0x77, 0x65
        /*0022*/ 	.byte	0x65, 0x70, 0x5f, 0x73, 0x72, 0x63, 0x2f, 0x69, 0x6e, 0x63, 0x6c, 0x75, 0x64, 0x65, 0x2f, 0x63
        /*0032*/ 	.byte	0x75, 0x74, 0x6c, 0x61, 0x73, 0x73, 0x2f, 0x67, 0x65, 0x6d, 0x6d, 0x2f, 0x63, 0x6f, 0x6c, 0x6c
        /*0042*/ 	.byte	0x65, 0x63, 0x74, 0x69, 0x76, 0x65, 0x2f, 0x73, 0x6d, 0x39, 0x30, 0x5f, 0x6d, 0x6d, 0x61, 0x5f
        /*0052*/ 	.byte	0x74, 0x6d, 0x61, 0x5f, 0x67, 0x6d, 0x6d, 0x61, 0x5f, 0x73, 0x73, 0x5f, 0x77, 0x61, 0x72, 0x70
        /*0062*/ 	.byte	0x73, 0x70, 0x65, 0x63, 0x69, 0x61, 0x6c, 0x69, 0x7a, 0x65, 0x64, 0x2e, 0x68, 0x70, 0x70, 0x00
	.type		__unnamed_1,@object
	.size		__unnamed_1,(.L_0 - __unnamed_1)
__unnamed_1:
        /*0072*/ 	.byte	0x76, 0x6f, 0x69, 0x64, 0x20, 0x63, 0x75, 0x74, 0x6c, 0x61, 0x73, 0x73, 0x3a, 0x3a, 0x67, 0x65
        /* <DEDUP_REMOVED lines=180> */
        /*0bc2*/ 	.byte	0x6e, 0x74, 0x69, 0x74, 0x79, 0x5d, 0x00
.L_0:


//--------------------- .nv.shared._ZN7cutlass13device_kernelINS_4gemm6kernel13GemmUniversalIN4cute5tupleIJiiiiEEENS1_10collective13CollectiveMmaINS1_34MainloopSm90TmaGmmaWarpSpecializedILi7ENS5_IJNS4_1CILi1EEENSA_ILi2EEESB_EEENS1_35KernelTmaWarpSpecializedCooperativeEEENS5_IJNSA_ILi128EEESG_NSA_ILi64EEEEEENS_6half_tENS5_IJSB_llEEESJ_SK_NS4_8TiledMMAINS4_8MMA_AtomIJNS4_4SM904GMMA26MMA_64x128x16_F32F16F16_SSILNSO_5MajorE1ELSQ_1ELNSO_7ScaleInE1ELSR_1EEEEEENS4_6LayoutINS5_IJSC_SB_SB_EEENS5_IJSB_NSA_ILi0EEESW_EEEEENS5_IJNS4_10UnderscoreESZ_SZ_EEEEENS4_23SM90_TMA_LOAD_MULTICASTENS4_14ComposedLayoutINS4_7SwizzleILi3ELi4ELi3EEENS4_18smem_ptr_flag_bitsILi16EEENSU_INS5_IJSH_NSA_ILi8EEEEEENS5_IJSB_SH_EEEEEEEvNS4_8identityENS4_13SM90_TMA_LOADES1C_vS1D_EENS_8epilogue10collective6detail29Sm90TmaWarpSpecializedAdapterINS1H_15DefaultEpilogueISJ_NS5_IJlSB_lEEES1L_NS1G_6thread17LinearCombinationISJ_Li1EffLNS1M_9ScaleType4KindE0ELNS_15FloatRoundStyleE2ESJ_EENS1_15EpilogueDefaultEEEEEvvEEEEvNT_6ParamsE --------------------------
	.section	.nv.shared._ZN7cutlass13device_kernelINS_4gemm6kernel13GemmUniversalIN4cute5tupleIJiiiiEEENS1_10collective13CollectiveMmaINS1_34MainloopSm90TmaGmmaWarpSpecializedILi7ENS5_IJNS4_1CILi1EEENSA_ILi2EEESB_EEENS1_35KernelTmaWarpSpecializedCooperativeEEENS5_IJNSA_ILi128EEESG_NSA_ILi64EEEEEENS_6half_tENS5_IJSB_llEEESJ_SK_NS4_8TiledMMAINS4_8MMA_AtomIJNS4_4SM904GMMA26MMA_64x128x16_F32F16F16_SSILNSO_5MajorE1ELSQ_1ELNSO_7ScaleInE1ELSR_1EEEEEENS4_6LayoutINS5_IJSC_SB_SB_EEENS5_IJSB_NSA_ILi0EEESW_EEEEENS5_IJNS4_10UnderscoreESZ_SZ_EEEEENS4_23SM90_TMA_LOAD_MULTICASTENS4_14ComposedLayoutINS4_7SwizzleILi3ELi4ELi3EEENS4_18smem_ptr_flag_bitsILi16EEENSU_INS5_IJSH_NSA_ILi8EEEEEENS5_IJSB_SH_EEEEEEEvNS4_8identityENS4_13SM90_TMA_LOADES1C_vS1D_EENS_8epilogue10collective6detail29Sm90TmaWarpSpecializedAdapterINS1H_15DefaultEpilogueISJ_NS5_IJlSB_lEEES1L_NS1G_6thread17LinearCombinationISJ_Li1EffLNS1M_9ScaleType4KindE0ELNS_15FloatRoundStyleE2ESJ_EENS1_15EpilogueDefaultEEEEEvvEEEEvNT_6ParamsE,"aw",@nobits
	.sectionflags	@""
	.align	16
	.zero		1024


//--------------------- .nv.shared.reserved.0     --------------------------
	.section	.nv.shared.reserved.0,"aw",@nobits
	.weak		__nv_reservedSMEM_offset_0_alias
	.size		__nv_reservedSMEM_offset_0_alias, 0, 0
	.other		__nv_reservedSMEM_offset_0_alias,@"STO_CUDA_RESERVED_SHARED STV_DEFAULT"
__nv_reservedSMEM_offset_0_alias:
	.zero		0


//--------------------- .nv.global                --------------------------
	.section	.nv.global,"aw",@nobits
.nv.global:
	.type		_ZN40_INTERNAL_db6ac202_4_k_cu_51ef0549_378654cute1_E,@object
	.size		_ZN40_INTERNAL_db6ac202_4_k_cu_51ef0549_378654cute1_E,(_ZN40_INTERNAL_db6ac202_4_k_cu_51ef0549_378654cuda3std3__45__cpo6cbeginE - _ZN40_INTERNAL_db6ac202_4_k_cu_51ef0549_378654cute1_E)
_ZN40_INTERNAL_db6ac202_4_k_cu_51ef0549_378654cute1_E:
	.zero		1
	.type		_ZN40_INTERNAL_db6ac202_4_k_cu_51ef0549_378654cuda3std3__45__cpo6cbeginE,@object
	.size		_ZN40_INTERNAL_db6ac202_4_k_cu_51ef0549_378654cuda3std3__45__cpo6cbeginE,(_ZN40_INTERNAL_db6ac202_4_k_cu_51ef0549_378654cuda3std3__48in_placeE - _ZN40_INTERNAL_db6ac202_4_k_cu_51ef0549_378654cuda3std3__45__cpo6cbeginE)
_ZN40_INTERNAL_db6ac202_4_k_cu_51ef0549_378654cuda3std3__45__cpo6cbeginE:
	.zero		1
	.type		_ZN40_INTERNAL_db6ac202_4_k_cu_51ef0549_378654cuda3std3__48in_placeE,@object
	.size		_ZN40_INTERNAL_db6ac202_4_k_cu_51ef0549_378654cuda3std3__48in_placeE,(_ZN40_INTERNAL_db6ac202_4_k_cu_51ef0549_378654cuda3std6ranges3__45__cpo9iter_moveE - _ZN40_INTERNAL_db6ac202_4_k_cu_51ef0549_378654cuda3std3__48in_placeE)
_ZN40_INTERNAL_db6ac202_4_k_cu_51ef0549_378654cuda3std3__48in_placeE:
	.zero		1
	.type		_ZN40_INTERNAL_db6ac202_4_k_cu_51ef0549_378654cuda3std6ranges3__45__cpo9iter_moveE,@object
	.size		_ZN40_INTERNAL_db6ac202_4_k_cu_51ef0549_378654cuda3std6ranges3__45__cpo9iter_moveE,(_ZN40_INTERNAL_db6ac202_4_k_cu_51ef0549_378654cuda3std3__45__cpo5beginE - _ZN40_INTERNAL_db6ac202_4_k_cu_51ef0549_378654cuda3std6ranges3__45__cpo9iter_moveE)
_ZN40_INTERNAL_db6ac202_4_k_cu_51ef0549_378654cuda3std6ranges3__45__cpo9iter_moveE:
	.zero		1
	.type		_ZN40_INTERNAL_db6ac202_4_k_cu_51ef0549_378654cuda3std3__45__cpo5beginE,@object
	.size		_ZN40_INTERNAL_db6ac202_4_k_cu_51ef0549_378654cuda3std3__45__cpo5beginE,(_ZN40_INTERNAL_db6ac202_4_k_cu_51ef0549_378654cuda3std3__442_GLOBAL__N__db6ac202_4_k_cu_51ef0549_378656ignoreE - _ZN40_INTERNAL_db6ac202_4_k_cu_51ef0549_378654cuda3std3__45__cpo5beginE)
_ZN40_INTERNAL_db6ac202_4_k_cu_51ef0549_378654cuda3std3__45__cpo5beginE:
	.zero		1
	.type		_ZN40_INTERNAL_db6ac202_4_k_cu_51ef0549_378654cuda3std3__442_GLOBAL__N__db6ac202_4_k_cu_51ef0549_378656ignoreE,@object
	.size		_ZN40_INTERNAL_db6ac202_4_k_cu_51ef0549_378654cuda3std3__442_GLOBAL__N__db6ac202_4_k_cu_51ef0549_378656ignoreE,(_ZN40_INTERNAL_db6ac202_4_k_cu_51ef0549_378654cute7productE - _ZN40_INTERNAL_db6ac202_4_k_cu_51ef0549_378654cuda3std3__442_GLOBAL__N__db6ac202_4_k_cu_51ef0549_378656ignoreE)
_ZN40_INTERNAL_db6ac202_4_k_cu_51ef0549_378654cuda3std3__442_GLOBAL__N__db6ac202_4_k_cu_51ef0549_378656ignoreE:
	.zero		1
	.type		_ZN40_INTERNAL_db6ac202_4_k_cu_51ef0549_378654cute7productE,@object
	.size		_ZN40_INTERNAL_db6ac202_4_k_cu_51ef0549_378654cute7productE,(_ZN40_INTERNAL_db6ac202_4_k_cu_51ef0549_378654cuda3std3__45__cpo3endE - _ZN40_INTERNAL_db6ac202_4_k_cu_51ef0549_378654cute7productE)
_ZN40_INTERNAL_db6ac202_4_k_cu_51ef0549_378654cute7productE:
	.zero		1
	.type		_ZN40_INTERNAL_db6ac202_4_k_cu_51ef0549_378654cuda3std3__45__cpo3endE,@object
	.size		_ZN40_INTERNAL_db6ac202_4_k_cu_51ef0549_378654cuda3std3__45__cpo3endE,(_ZN40_INTERNAL_db6ac202_4_k_cu_51ef0549_378654cuda3std3__419piecewise_constructE - _ZN40_INTERNAL_db6ac202_4_k_cu_51ef0549_378654cuda3std3__45__cpo3endE)
_ZN40_INTERNAL_db6ac202_4_k_cu_51ef0549_378654cuda3std3__45__cpo3endE:
	.zero		1
	.type		_ZN40_INTERNAL_db6ac202_4_k_cu_51ef0549_378654cuda3std3__419piecewise_constructE,@object
	.size		_ZN40_INTERNAL_db6ac202_4_k_cu_51ef0549_378654cuda3std3__419piecewise_constructE,(_ZN40_INTERNAL_db6ac202_4_k_cu_51ef0549_378654cuda3std3__45__cpo4cendE - _ZN40_INTERNAL_db6ac202_4_k_cu_51ef0549_378654cuda3std3__419piecewise_constructE)
_ZN40_INTERNAL_db6ac202_4_k_cu_51ef0549_378654cuda3std3__419piecewise_constructE:
	.zero		1
	.type		_ZN40_INTERNAL_db6ac202_4_k_cu_51ef0549_378654cuda3std3__45__cpo4cendE,@object
	.size		_ZN40_INTERNAL_db6ac202_4_k_cu_51ef0549_378654cuda3std3__45__cpo4cendE,(_ZN40_INTERNAL_db6ac202_4_k_cu_51ef0549_378654cuda3std6ranges3__45__cpo4swapE - _ZN40_INTERNAL_db6ac202_4_k_cu_51ef0549_378654cuda3std3__45__cpo4cendE)
_ZN40_INTERNAL_db6ac202_4_k_cu_51ef0549_378654cuda3std3__45__cpo4cendE:
	.zero		1
	.type		_ZN40_INTERNAL_db6ac202_4_k_cu_51ef0549_378654cuda3std6ranges3__45__cpo4swapE,@object
	.size		_ZN40_INTERNAL_db6ac202_4_k_cu_51ef0549_378654cuda3std6ranges3__45__cpo4swapE,(.L_8 - _ZN40_INTERNAL_db6ac202_4_k_cu_51ef0549_378654cuda3std6ranges3__45__cpo4swapE)
_ZN40_INTERNAL_db6ac202_4_k_cu_51ef0549_378654cuda3std6ranges3__45__cpo4swapE:
	.zero		1
.L_8:


//--------------------- .nv.constant0._ZN7cutlass13device_kernelINS_4gemm6kernel13GemmUniversalIN4cute5tupleIJiiiiEEENS1_10collective13CollectiveMmaINS1_34MainloopSm90TmaGmmaWarpSpecializedILi7ENS5_IJNS4_1CILi1EEENSA_ILi2EEESB_EEENS1_35KernelTmaWarpSpecializedCooperativeEEENS5_IJNSA_ILi128EEESG_NSA_ILi64EEEEEENS_6half_tENS5_IJSB_llEEESJ_SK_NS4_8TiledMMAINS4_8MMA_AtomIJNS4_4SM904GMMA26MMA_64x128x16_F32F16F16_SSILNSO_5MajorE1ELSQ_1ELNSO_7ScaleInE1ELSR_1EEEEEENS4_6LayoutINS5_IJSC_SB_SB_EEENS5_IJSB_NSA_ILi0EEESW_EEEEENS5_IJNS4_10UnderscoreESZ_SZ_EEEEENS4_23SM90_TMA_LOAD_MULTICASTENS4_14ComposedLayoutINS4_7SwizzleILi3ELi4ELi3EEENS4_18smem_ptr_flag_bitsILi16EEENSU_INS5_IJSH_NSA_ILi8EEEEEENS5_IJSB_SH_EEEEEEEvNS4_8identityENS4_13SM90_TMA_LOADES1C_vS1D_EENS_8epilogue10collective6detail29Sm90TmaWarpSpecializedAdapterINS1H_15DefaultEpilogueISJ_NS5_IJlSB_lEEES1L_NS1G_6thread17LinearCombinationISJ_Li1EffLNS1M_9ScaleType4KindE0ELNS_15FloatRoundStyleE2ESJ_EENS1_15EpilogueDefaultEEEEEvvEEEEvNT_6ParamsE --------------------------
	.section	.nv.constant0._ZN7cutlass13device_kernelINS_4gemm6kernel13GemmUniversalIN4cute5tupleIJiiiiEEENS1_10collective13CollectiveMmaINS1_34MainloopSm90TmaGmmaWarpSpecializedILi7ENS5_IJNS4_1CILi1EEENSA_ILi2EEESB_EEENS1_35KernelTmaWarpSpecializedCooperativeEEENS5_IJNSA_ILi128EEESG_NSA_ILi64EEEEEENS_6half_tENS5_IJSB_llEEESJ_SK_NS4_8TiledMMAINS4_8MMA_AtomIJNS4_4SM904GMMA26MMA_64x128x16_F32F16F16_SSILNSO_5MajorE1ELSQ_1ELNSO_7ScaleInE1ELSR_1EEEEEENS4_6LayoutINS5_IJSC_SB_SB_EEENS5_IJSB_NSA_ILi0EEESW_EEEEENS5_IJNS4_10UnderscoreESZ_SZ_EEEEENS4_23SM90_TMA_LOAD_MULTICASTENS4_14ComposedLayoutINS4_7SwizzleILi3ELi4ELi3EEENS4_18smem_ptr_flag_bitsILi16EEENSU_INS5_IJSH_NSA_ILi8EEEEEENS5_IJSB_SH_EEEEEEEvNS4_8identityENS4_13SM90_TMA_LOADES1C_vS1D_EENS_8epilogue10collective6detail29Sm90TmaWarpSpecializedAdapterINS1H_15DefaultEpilogueISJ_NS5_IJlSB_lEEES1L_NS1G_6thread17LinearCombinationISJ_Li1EffLNS1M_9ScaleType4KindE0ELNS_15FloatRoundStyleE2ESJ_EENS1_15EpilogueDefaultEEEEEvvEEEEvNT_6ParamsE,"a",@progbits
	.sectionflags	@""
	.align	4
.nv.constant0._ZN7cutlass13device_kernelINS_4gemm6kernel13GemmUniversalIN4cute5tupleIJiiiiEEENS1_10collective13CollectiveMmaINS1_34MainloopSm90TmaGmmaWarpSpecializedILi7ENS5_IJNS4_1CILi1EEENSA_ILi2EEESB_EEENS1_35KernelTmaWarpSpecializedCooperativeEEENS5_IJNSA_ILi128EEESG_NSA_ILi64EEEEEENS_6half_tENS5_IJSB_llEEESJ_SK_NS4_8TiledMMAINS4_8MMA_AtomIJNS4_4SM904GMMA26MMA_64x128x16_F32F16F16_SSILNSO_5MajorE1ELSQ_1ELNSO_7ScaleInE1ELSR_1EEEEEENS4_6LayoutINS5_IJSC_SB_SB_EEENS5_IJSB_NSA_ILi0EEESW_EEEEENS5_IJNS4_10UnderscoreESZ_SZ_EEEEENS4_23SM90_TMA_LOAD_MULTICASTENS4_14ComposedLayoutINS4_7SwizzleILi3ELi4ELi3EEENS4_18smem_ptr_flag_bitsILi16EEENSU_INS5_IJSH_NSA_ILi8EEEEEENS5_IJSB_SH_EEEEEEEvNS4_8identityENS4_13SM90_TMA_LOADES1C_vS1D_EENS_8epilogue10collective6detail29Sm90TmaWarpSpecializedAdapterINS1H_15DefaultEpilogueISJ_NS5_IJlSB_lEEES1L_NS1G_6thread17LinearCombinationISJ_Li1EffLNS1M_9ScaleType4KindE0ELNS_15FloatRoundStyleE2ESJ_EENS1_15EpilogueDefaultEEEEEvvEEEEvNT_6ParamsE:
	.zero		1664


//--------------------- SYMBOLS --------------------------

	.type		.nv.reservedSmem.offset0,@object
	.size		.nv.reservedSmem.offset0,0x4
	.type		__assertfail,@function
